	.target	sm_90a

	.elftype	@"ET_EXEC"


//--------------------- .note.nv.tkinfo           --------------------------
	.section	.note.nv.tkinfo,"",@"SHT_NOTE"
	.sectionflags	@"SHF_NOTE_NV_TKINFO"
	.tkinfo
        /*0018*/ 	.word	0x00000002
        /*0030*/ 	.string	""
        /*0030*/ 	.string	"ptxas"
        /*0030*/ 	.string	"Cuda compilation tools, release 13.0, V13.0.88"
        /*0030*/ 	.string	"Build cuda_13.0.r13.0/compiler.36424714_0"
        /*0030*/ 	.string	"-arch sm_90a -m 64 "



//--------------------- .note.nv.cuinfo           --------------------------
	.section	.note.nv.cuinfo,"",@"SHT_NOTE"
	.sectionflags	@"SHF_NOTE_NV_CUINFO"
        /*0018*/ 	.short	0x0002
        /*001a*/ 	.short	0x005a
        /*001c*/ 	.short	0x0082
	.zero		2


//--------------------- .nv.info                  --------------------------
	.section	.nv.info,"",@"SHT_CUDA_INFO"
	.align	4


	//----- nvinfo : EIATTR_REGCOUNT
	.align		4
        /*0000*/ 	.byte	0x04, 0x2f
        /*0002*/ 	.short	(.L_18 - .L_17)
	.align		4
.L_17:
        /*0004*/ 	.word	index@(_ZN7cutlass13device_kernelINS_4gemm6kernel13GemmUniversalIN4cute5tupleIJiiiiEEENS1_10collective13CollectiveMmaINS1_34MainloopSm90TmaGmmaWarpSpecializedILi4ENS5_IJNS4_1CILi2EEENSA_ILi1EEESC_EEENS1_35KernelTmaWarpSpecializedCooperativeEEENS5_IJNSA_ILi256EEENSA_ILi128EEENSA_ILi64EEEEEENS_6half_tENS5_IJlSC_lEEESK_SL_NS4_8TiledMMAINS4_8MMA_AtomIJNS4_4SM904GMMA26MMA_64x128x16_F32F16F16_SSILNSP_5MajorE0ELSR_0ELNSP_7ScaleInE1ELSS_1EEEEEENS4_6LayoutISD_NS5_IJSC_NSA_ILi0EEESW_EEEEENS5_IJNS4_10UnderscoreESZ_SZ_EEEEENS4_13SM90_TMA_LOADENS4_14ComposedLayoutINS4_7SwizzleILi3ELi4ELi3EEENS4_18smem_ptr_flag_bitsILi16EEENSV_INS5_IJNSA_ILi8EEESI_EEENS5_IJSI_SC_EEEEEEEvNS4_8identityENS4_23SM90_TMA_LOAD_MULTICASTES1C_vS1D_EENS_8epilogue10collective18CollectiveEpilogueINS1G_22Sm90TmaWarpSpecializedILi4ELi2ELi16ELb1ELb0EEEJSJ_NS5_IJSH_NSA_ILi32EEEEEESK_SL_SK_SL_NS1G_6fusion15FusionCallbacksIS1K_NS1N_13LinCombEltActINS1G_6thread4ReLuESK_fSK_fLNS_15FloatRoundStyleE2EEESJ_S1M_JEEES12_NS13_INS14_ILi2ELi4ELi3EEES17_NSV_INS5_IJS18_S1L_EEENS5_IJS1L_SC_EEEEEEENS4_17SM75_U32x4_LDSM_NENS4_14SM90_TMA_STOREES1Z_NS4_17SM90_U32x4_STSM_NENS4_9Copy_AtomIJS22_SK_EEEvEEEvvEEEEvNT_6ParamsE)
        /*0008*/ 	.word	0x000000a8


	//----- nvinfo : EIATTR_FRAME_SIZE
	.align		4
.L_18:
        /*000c*/ 	.byte	0x04, 0x11
        /*000e*/ 	.short	(.L_20 - .L_19)
	.align		4
.L_19:
        /*0010*/ 	.word	index@(_ZN7cutlass13device_kernelINS_4gemm6kernel13GemmUniversalIN4cute5tupleIJiiiiEEENS1_10collective13CollectiveMmaINS1_34MainloopSm90TmaGmmaWarpSpecializedILi4ENS5_IJNS4_1CILi2EEENSA_ILi1EEESC_EEENS1_35KernelTmaWarpSpecializedCooperativeEEENS5_IJNSA_ILi256EEENSA_ILi128EEENSA_ILi64EEEEEENS_6half_tENS5_IJlSC_lEEESK_SL_NS4_8TiledMMAINS4_8MMA_AtomIJNS4_4SM904GMMA26MMA_64x128x16_F32F16F16_SSILNSP_5MajorE0ELSR_0ELNSP_7ScaleInE1ELSS_1EEEEEENS4_6LayoutISD_NS5_IJSC_NSA_ILi0EEESW_EEEEENS5_IJNS4_10UnderscoreESZ_SZ_EEEEENS4_13SM90_TMA_LOADENS4_14ComposedLayoutINS4_7SwizzleILi3ELi4ELi3EEENS4_18smem_ptr_flag_bitsILi16EEENSV_INS5_IJNSA_ILi8EEESI_EEENS5_IJSI_SC_EEEEEEEvNS4_8identityENS4_23SM90_TMA_LOAD_MULTICASTES1C_vS1D_EENS_8epilogue10collective18CollectiveEpilogueINS1G_22Sm90TmaWarpSpecializedILi4ELi2ELi16ELb1ELb0EEEJSJ_NS5_IJSH_NSA_ILi32EEEEEESK_SL_SK_SL_NS1G_6fusion15FusionCallbacksIS1K_NS1N_13LinCombEltActINS1G_6thread4ReLuESK_fSK_fLNS_15FloatRoundStyleE2EEESJ_S1M_JEEES12_NS13_INS14_ILi2ELi4ELi3EEES17_NSV_INS5_IJS18_S1L_EEENS5_IJS1L_SC_EEEEEEENS4_17SM75_U32x4_LDSM_NENS4_14SM90_TMA_STOREES1Z_NS4_17SM90_U32x4_STSM_NENS4_9Copy_AtomIJS22_SK_EEEvEEEvvEEEEvNT_6ParamsE)
        /*0014*/ 	.word	0x00000000


	//----- nvinfo : EIATTR_MIN_STACK_SIZE
	.align		4
.L_20:
        /*0018*/ 	.byte	0x04, 0x12
        /*001a*/ 	.short	(.L_22 - .L_21)
	.align		4
.L_21:
        /*001c*/ 	.word	index@(_ZN7cutlass13device_kernelINS_4gemm6kernel13GemmUniversalIN4cute5tupleIJiiiiEEENS1_10collective13CollectiveMmaINS1_34MainloopSm90TmaGmmaWarpSpecializedILi4ENS5_IJNS4_1CILi2EEENSA_ILi1EEESC_EEENS1_35KernelTmaWarpSpecializedCooperativeEEENS5_IJNSA_ILi256EEENSA_ILi128EEENSA_ILi64EEEEEENS_6half_tENS5_IJlSC_lEEESK_SL_NS4_8TiledMMAINS4_8MMA_AtomIJNS4_4SM904GMMA26MMA_64x128x16_F32F16F16_SSILNSP_5MajorE0ELSR_0ELNSP_7ScaleInE1ELSS_1EEEEEENS4_6LayoutISD_NS5_IJSC_NSA_ILi0EEESW_EEEEENS5_IJNS4_10UnderscoreESZ_SZ_EEEEENS4_13SM90_TMA_LOADENS4_14ComposedLayoutINS4_7SwizzleILi3ELi4ELi3EEENS4_18smem_ptr_flag_bitsILi16EEENSV_INS5_IJNSA_ILi8EEESI_EEENS5_IJSI_SC_EEEEEEEvNS4_8identityENS4_23SM90_TMA_LOAD_MULTICASTES1C_vS1D_EENS_8epilogue10collective18CollectiveEpilogueINS1G_22Sm90TmaWarpSpecializedILi4ELi2ELi16ELb1ELb0EEEJSJ_NS5_IJSH_NSA_ILi32EEEEEESK_SL_SK_SL_NS1G_6fusion15FusionCallbacksIS1K_NS1N_13LinCombEltActINS1G_6thread4ReLuESK_fSK_fLNS_15FloatRoundStyleE2EEESJ_S1M_JEEES12_NS13_INS14_ILi2ELi4ELi3EEES17_NSV_INS5_IJS18_S1L_EEENS5_IJS1L_SC_EEEEEEENS4_17SM75_U32x4_LDSM_NENS4_14SM90_TMA_STOREES1Z_NS4_17SM90_U32x4_STSM_NENS4_9Copy_AtomIJS22_SK_EEEvEEEvvEEEEvNT_6ParamsE)
        /*0020*/ 	.word	0x00000000
.L_22:


//--------------------- .nv.compat                --------------------------
	.section	.nv.compat,"",@"SHT_CUDA_COMPAT_INFO"
	.align	4
        /*0000*/ 	.byte	0x02, 0x09, 0x01, 0x00, 0x02, 0x02, 0x04, 0x00, 0x02, 0x05, 0x05, 0x00, 0x03, 0x07, 0x01, 0x01
        /*0010*/ 	.byte	0x02, 0x03, 0x01, 0x00, 0x02, 0x06, 0x01, 0x00, 0x04, 0x0b, 0x08, 0x00, 0x00, 0x00, 0x00, 0x00
        /*0020*/ 	.byte	0x00, 0x00, 0x00, 0x00


//--------------------- .nv.info._ZN7cutlass13device_kernelINS_4gemm6kernel13GemmUniversalIN4cute5tupleIJiiiiEEENS1_10collective13CollectiveMmaINS1_34MainloopSm90TmaGmmaWarpSpecializedILi4ENS5_IJNS4_1CILi2EEENSA_ILi1EEESC_EEENS1_35KernelTmaWarpSpecializedCooperativeEEENS5_IJNSA_ILi256EEENSA_ILi128EEENSA_ILi64EEEEEENS_6half_tENS5_IJlSC_lEEESK_SL_NS4_8TiledMMAINS4_8MMA_AtomIJNS4_4SM904GMMA26MMA_64x128x16_F32F16F16_SSILNSP_5MajorE0ELSR_0ELNSP_7ScaleInE1ELSS_1EEEEEENS4_6LayoutISD_NS5_IJSC_NSA_ILi0EEESW_EEEEENS5_IJNS4_10UnderscoreESZ_SZ_EEEEENS4_13SM90_TMA_LOADENS4_14ComposedLayoutINS4_7SwizzleILi3ELi4ELi3EEENS4_18smem_ptr_flag_bitsILi16EEENSV_INS5_IJNSA_ILi8EEESI_EEENS5_IJSI_SC_EEEEEEEvNS4_8identityENS4_23SM90_TMA_LOAD_MULTICASTES1C_vS1D_EENS_8epilogue10collective18CollectiveEpilogueINS1G_22Sm90TmaWarpSpecializedILi4ELi2ELi16ELb1ELb0EEEJSJ_NS5_IJSH_NSA_ILi32EEEEEESK_SL_SK_SL_NS1G_6fusion15FusionCallbacksIS1K_NS1N_13LinCombEltActINS1G_6thread4ReLuESK_fSK_fLNS_15FloatRoundStyleE2EEESJ_S1M_JEEES12_NS13_INS14_ILi2ELi4ELi3EEES17_NSV_INS5_IJS18_S1L_EEENS5_IJS1L_SC_EEEEEEENS4_17SM75_U32x4_LDSM_NENS4_14SM90_TMA_STOREES1Z_NS4_17SM90_U32x4_STSM_NENS4_9Copy_AtomIJS22_SK_EEEvEEEvvEEEEvNT_6ParamsE --------------------------
	.section	.nv.info._ZN7cutlass13device_kernelINS_4gemm6kernel13GemmUniversalIN4cute5tupleIJiiiiEEENS1_10collective13CollectiveMmaINS1_34MainloopSm90TmaGmmaWarpSpecializedILi4ENS5_IJNS4_1CILi2EEENSA_ILi1EEESC_EEENS1_35KernelTmaWarpSpecializedCooperativeEEENS5_IJNSA_ILi256EEENSA_ILi128EEENSA_ILi64EEEEEENS_6half_tENS5_IJlSC_lEEESK_SL_NS4_8TiledMMAINS4_8MMA_AtomIJNS4_4SM904GMMA26MMA_64x128x16_F32F16F16_SSILNSP_5MajorE0ELSR_0ELNSP_7ScaleInE1ELSS_1EEEEEENS4_6LayoutISD_NS5_IJSC_NSA_ILi0EEESW_EEEEENS5_IJNS4_10UnderscoreESZ_SZ_EEEEENS4_13SM90_TMA_LOADENS4_14ComposedLayoutINS4_7SwizzleILi3ELi4ELi3EEENS4_18smem_ptr_flag_bitsILi16EEENSV_INS5_IJNSA_ILi8EEESI_EEENS5_IJSI_SC_EEEEEEEvNS4_8identityENS4_23SM90_TMA_LOAD_MULTICASTES1C_vS1D_EENS_8epilogue10collective18CollectiveEpilogueINS1G_22Sm90TmaWarpSpecializedILi4ELi2ELi16ELb1ELb0EEEJSJ_NS5_IJSH_NSA_ILi32EEEEEESK_SL_SK_SL_NS1G_6fusion15FusionCallbacksIS1K_NS1N_13LinCombEltActINS1G_6thread4ReLuESK_fSK_fLNS_15FloatRoundStyleE2EEESJ_S1M_JEEES12_NS13_INS14_ILi2ELi4ELi3EEES17_NSV_INS5_IJS18_S1L_EEENS5_IJS1L_SC_EEEEEEENS4_17SM75_U32x4_LDSM_NENS4_14SM90_TMA_STOREES1Z_NS4_17SM90_U32x4_STSM_NENS4_9Copy_AtomIJS22_SK_EEEvEEEvvEEEEvNT_6ParamsE,"",@"SHT_CUDA_INFO"
	.sectionflags	@""
	.align	4


	//----- nvinfo : EIATTR_CUDA_API_VERSION
	.align		4
        /*0000*/ 	.byte	0x04, 0x37
        /*0002*/ 	.short	(.L_24 - .L_23)
.L_23:
        /*0004*/ 	.word	0x00000082


	//----- nvinfo : EIATTR_KPARAM_INFO
	.align		4
.L_24:
        /*0008*/ 	.byte	0x04, 0x17
        /*000a*/ 	.short	(.L_26 - .L_25)
.L_25:
        /*000c*/ 	.word	0x00000000
        /*0010*/ 	.short	0x0000
        /*0012*/ 	.short	0x0070
        /*0014*/ 	.byte	0x00, 0xf0, 0x01, 0x1c


	//----- nvinfo : EIATTR_SPARSE_MMA_MASK
	.align		4
.L_26:
        /*0018*/ 	.byte	0x03, 0x50
        /*001a*/ 	.short	0x0000


	//----- nvinfo : EIATTR_MAXREG_COUNT
	.align		4
        /*001c*/ 	.byte	0x03, 0x1b
        /*001e*/ 	.short	0x00a8


	//----- nvinfo : EIATTR_NUM_BARRIERS
	.align		4
        /*0020*/ 	.byte	0x02, 0x4c
        /*0022*/ 	.byte	0x02
	.zero		1


	//----- nvinfo : EIATTR_EXTERNS
	.align		4
        /*0024*/ 	.byte	0x04, 0x0f
        /*0026*/ 	.short	(.L_28 - .L_27)


	//   ....[0]....
	.align		4
.L_27:
        /*0028*/ 	.word	index@(__assertfail)


	//----- nvinfo : EIATTR_MERCURY_ISA_VERSION
	.align		4
.L_28:
        /*002c*/ 	.byte	0x03, 0x5f
        /*002e*/ 	.short	0x0101


	//----- nvinfo : EIATTR_INT_WARP_WIDE_INSTR_OFFSETS
	.align		4
        /*0030*/ 	.byte	0x04, 0x31
        /*0032*/ 	.short	(.L_30 - .L_29)


	//   ....[0]....
.L_29:
        /*0034*/ 	.word	0x000009f0


	//   ....[1]....
        /*0038*/ 	.word	0x00000ab0


	//   ....[2]....
        /*003c*/ 	.word	0x00000b50


	//   ....[3]....
        /*0040*/ 	.word	0x000023d0


	//----- nvinfo : EIATTR_COOP_GROUP_MASK_REGIDS
	.align		4
.L_30:
        /*0044*/ 	.byte	0x04, 0x29
        /*0046*/ 	.short	(.L_32 - .L_31)


	//   ....[0]....
.L_31:
        /*0048*/ 	.word	0xffffffff


	//   ....[1]....
        /*004c*/ 	.word	0xffffffff


	//   ....[2]....
        /*0050*/ 	.word	0xffffffff


	//   ....[3]....
        /*0054*/ 	.word	0xffffffff


	//   ....[4]....
        /*0058*/ 	.word	0xffffffff


	//   ....[5]....
        /*005c*/ 	.word	0xffffffff


	//   ....[6]....
        /*0060*/ 	.word	0xffffffff


	//----- nvinfo : EIATTR_COOP_GROUP_INSTR_OFFSETS
	.align		4
.L_32:
        /*0064*/ 	.byte	0x04, 0x28
        /*0066*/ 	.short	(.L_34 - .L_33)


	//   ....[0]....
.L_33:
        /*0068*/ 	.word	0x00000070


	//   ....[1]....
        /*006c*/ 	.word	0x00000080


	//   ....[2]....
        /*0070*/ 	.word	0x00000440


	//   ....[3]....
        /*0074*/ 	.word	0x000005d0


	//   ....[4]....
        /*0078*/ 	.word	0x000007f0


	//   ....[5]....
        /*007c*/ 	.word	0x00000c80


	//   ....[6]....
        /*0080*/ 	.word	0x00001750


	//----- nvinfo : EIATTR_REG_RECONFIG
	.align		4
.L_34:
        /*0084*/ 	.byte	0x01, 0x54
	.zero		2


	//----- nvinfo : EIATTR_SYSCALL_OFFSETS
	.align		4
        /*0088*/ 	.byte	0x04, 0x46
        /*008a*/ 	.short	(.L_36 - .L_35)


	//   ....[0]....
.L_35:
        /*008c*/ 	.word	0x00001910


	//   ....[1]....
        /*0090*/ 	.word	0x00002600


	//   ....[2]....
        /*0094*/ 	.word	0x000026f0


	//----- nvinfo : EIATTR_MBARRIER_INSTR_OFFSETS
	.align		4
.L_36:
        /*0098*/ 	.byte	0x04, 0x39
        /*009a*/ 	.short	(.L_38 - .L_37)


	//   ....[0]....
.L_37:
        /*009c*/ 	.word	0x00000540
        /*00a0*/ 	.word	0x000000ff
        /*00a4*/ 	.word	0x00000000
        /*00a8*/ 	.short	0x0100
        /*00aa*/ 	.byte	0x08
	.zero		1


	//   ....[1]....
        /*00ac*/ 	.word	0x00000550
        /*00b0*/ 	.word	0x000000ff
        /*00b4*/ 	.word	0x00000020
        /*00b8*/ 	.short	0x0100
        /*00ba*/ 	.byte	0x08
	.zero		1


	//   ....[2]....
        /*00bc*/ 	.word	0x00000560
        /*00c0*/ 	.word	0x000000ff
        /*00c4*/ 	.word	0x00000008
        /*00c8*/ 	.short	0x0100
        /*00ca*/ 	.byte	0x08
	.zero		1


	//   ....[3]....
        /*00cc*/ 	.word	0x00000570
        /*00d0*/ 	.word	0x000000ff
        /*00d4*/ 	.word	0x00000028
        /*00d8*/ 	.short	0x0100
        /*00da*/ 	.byte	0x08
	.zero		1


	//   ....[4]....
        /*00dc*/ 	.word	0x00000580
        /*00e0*/ 	.word	0x000000ff
        /*00e4*/ 	.word	0x00000010
        /*00e8*/ 	.short	0x0100
        /*00ea*/ 	.byte	0x08
	.zero		1


	//   ....[5]....
        /*00ec*/ 	.word	0x00000590
        /*00f0*/ 	.word	0x000000ff
        /*00f4*/ 	.word	0x00000030
        /*00f8*/ 	.short	0x0100
        /*00fa*/ 	.byte	0x08
	.zero		1


	//   ....[6]....
        /*00fc*/ 	.word	0x000005a0
        /*0100*/ 	.word	0x000000ff
        /*0104*/ 	.word	0x00000018
        /*0108*/ 	.short	0x0100
        /*010a*/ 	.byte	0x08
	.zero		1


	//   ....[7]....
        /*010c*/ 	.word	0x000005b0
        /*0110*/ 	.word	0x000000ff
        /*0114*/ 	.word	0x00000038
        /*0118*/ 	.short	0x0100
        /*011a*/ 	.byte	0x08
	.zero		1


	//   ....[8]....
        /*011c*/ 	.word	0x00000710
        /*0120*/ 	.word	0x000000ff
        /*0124*/ 	.word	0x00000040
        /*0128*/ 	.short	0x0100
        /*012a*/ 	.byte	0x08
	.zero		1


	//   ....[9]....
        /*012c*/ 	.word	0x00000720
        /*0130*/ 	.word	0x000000ff
        /*0134*/ 	.word	0x00000060
        /*0138*/ 	.short	0x0100
        /*013a*/ 	.byte	0x08
	.zero		1


	//   ....[10]....
        /*013c*/ 	.word	0x00000730
        /*0140*/ 	.word	0x000000ff
        /*0144*/ 	.word	0x00000048
        /*0148*/ 	.short	0x0100
        /*014a*/ 	.byte	0x08
	.zero		1


	//   ....[11]....
        /*014c*/ 	.word	0x00000740
        /*0150*/ 	.word	0x000000ff
        /*0154*/ 	.word	0x00000068
        /*0158*/ 	.short	0x0100
        /*015a*/ 	.byte	0x08
	.zero		1


	//   ....[12]....
        /*015c*/ 	.word	0x00000750
        /*0160*/ 	.word	0x000000ff
        /*0164*/ 	.word	0x00000050
        /*0168*/ 	.short	0x0100
        /*016a*/ 	.byte	0x08
	.zero		1


	//   ....[13]....
        /*016c*/ 	.word	0x00000760
        /*0170*/ 	.word	0x000000ff
        /*0174*/ 	.word	0x00000070
        /*0178*/ 	.short	0x0100
        /*017a*/ 	.byte	0x08
	.zero		1


	//   ....[14]....
        /*017c*/ 	.word	0x00000770
        /*0180*/ 	.word	0x000000ff
        /*0184*/ 	.word	0x00000058
        /*0188*/ 	.short	0x0100
        /*018a*/ 	.byte	0x08
	.zero		1


	//   ....[15]....
        /*018c*/ 	.word	0x00000780
        /*0190*/ 	.word	0x000000ff
        /*0194*/ 	.word	0x00000078
        /*0198*/ 	.short	0x0100
        /*019a*/ 	.byte	0x08
	.zero		1


	//   ....[16]....
        /*019c*/ 	.word	0x00000bc0
        /*01a0*/ 	.word	0x000000ff
        /*01a4*/ 	.word	0x00000080
        /*01a8*/ 	.short	0x0100
        /*01aa*/ 	.byte	0x06
	.zero		1


	//   ....[17]....
        /*01ac*/ 	.word	0x00000c30
        /*01b0*/ 	.word	0x000000ff
        /*01b4*/ 	.word	0x00000088
        /*01b8*/ 	.short	0x0100
        /*01ba*/ 	.byte	0x06
	.zero		1


	//   ....[18]....
        /*01bc*/ 	.word	0x00001990
        /*01c0*/ 	.word	0x00000003
        /*01c4*/ 	.word	0x00000000
        /*01c8*/ 	.short	0x010a
        /*01ca*/ 	.byte	0x3f
	.zero		1


	//   ....[19]....
        /*01cc*/ 	.word	0x000019d0
        /*01d0*/ 	.word	0x00000003
        /*01d4*/ 	.word	0x00000000
        /*01d8*/ 	.short	0x010a
        /*01da*/ 	.byte	0x3f
	.zero		1


	//   ....[20]....
        /*01dc*/ 	.word	0x00001e80
        /*01e0*/ 	.word	0x000000ff
        /*01e4*/ 	.word	0x00000000
        /*01e8*/ 	.short	0x010a
        /*01ea*/ 	.byte	0x07
	.zero		1


	//   ....[21]....
        /*01ec*/ 	.word	0x00001ec0
        /*01f0*/ 	.word	0x000000ff
        /*01f4*/ 	.word	0x00000000
        /*01f8*/ 	.short	0x010a
        /*01fa*/ 	.byte	0x07
	.zero		1


	//   ....[22]....
        /*01fc*/ 	.word	0x00002260
        /*0200*/ 	.word	0x00000004
        /*0204*/ 	.word	0x00000000
        /*0208*/ 	.short	0x0101
        /*020a*/ 	.byte	0x3f
	.zero		1


	//   ....[23]....
        /*020c*/ 	.word	0x00002450
        /*0210*/ 	.word	0x00000000
        /*0214*/ 	.word	0x00000000
        /*0218*/ 	.short	0x0101
        /*021a*/ 	.byte	0x3f
	.zero		1


	//   ....[24]....
        /*021c*/ 	.word	0x00002bb0
        /*0220*/ 	.word	0x000000ff
        /*0224*/ 	.word	0x00000040
        /*0228*/ 	.short	0x010a
        /*022a*/ 	.byte	0x34
	.zero		1


	//   ....[25]....
        /*022c*/ 	.word	0x000033b0
        /*0230*/ 	.word	0x000000ff
        /*0234*/ 	.word	0x00000000
        /*0238*/ 	.short	0x0101
        /*023a*/ 	.byte	0x04
	.zero		1


	//   ....[26]....
        /*023c*/ 	.word	0x00003490
        /*0240*/ 	.word	0x0000000e
        /*0244*/ 	.word	0x00000040
        /*0248*/ 	.short	0x010a
        /*024a*/ 	.byte	0x3f
	.zero		1


	//   ....[27]....
        /*024c*/ 	.word	0x00003ab0
        /*0250*/ 	.word	0x000000ff
        /*0254*/ 	.word	0x00000000
        /*0258*/ 	.short	0x0101
        /*025a*/ 	.byte	0x04
	.zero		1


	//   ....[28]....
        /*025c*/ 	.word	0x00003ba0
        /*0260*/ 	.word	0x0000000c
        /*0264*/ 	.word	0x00000040
        /*0268*/ 	.short	0x010a
        /*026a*/ 	.byte	0x3f
	.zero		1


	//   ....[29]....
        /*026c*/ 	.word	0x000041f0
        /*0270*/ 	.word	0x000000ff
        /*0274*/ 	.word	0x00000000
        /*0278*/ 	.short	0x0101
        /*027a*/ 	.byte	0x04
	.zero		1


	//   ....[30]....
        /*027c*/ 	.word	0x000042e0
        /*0280*/ 	.word	0x0000000d
        /*0284*/ 	.word	0x00000040
        /*0288*/ 	.short	0x010a
        /*028a*/ 	.byte	0x3f
	.zero		1


	//   ....[31]....
        /*028c*/ 	.word	0x00004930
        /*0290*/ 	.word	0x000000ff
        /*0294*/ 	.word	0x00000000
        /*0298*/ 	.short	0x0101
        /*029a*/ 	.byte	0x04
	.zero		1


	//   ....[32]....
        /*029c*/ 	.word	0x00004a10
        /*02a0*/ 	.word	0x0000000c
        /*02a4*/ 	.word	0x00000040
        /*02a8*/ 	.short	0x010a
        /*02aa*/ 	.byte	0x3f
	.zero		1


	//   ....[33]....
        /*02ac*/ 	.word	0x00005050
        /*02b0*/ 	.word	0x000000ff
        /*02b4*/ 	.word	0x00000000
        /*02b8*/ 	.short	0x0101
        /*02ba*/ 	.byte	0x04
	.zero		1


	//   ....[34]....
        /*02bc*/ 	.word	0x00005130
        /*02c0*/ 	.word	0x0000000c
        /*02c4*/ 	.word	0x00000040
        /*02c8*/ 	.short	0x010a
        /*02ca*/ 	.byte	0x3f
	.zero		1


	//   ....[35]....
        /*02cc*/ 	.word	0x00005770
        /*02d0*/ 	.word	0x000000ff
        /*02d4*/ 	.word	0x00000000
        /*02d8*/ 	.short	0x0101
        /*02da*/ 	.byte	0x04
	.zero		1


	//   ....[36]....
        /*02dc*/ 	.word	0x00005850
        /*02e0*/ 	.word	0x0000000c
        /*02e4*/ 	.word	0x00000040
        /*02e8*/ 	.short	0x010a
        /*02ea*/ 	.byte	0x3f
	.zero		1


	//   ....[37]....
        /*02ec*/ 	.word	0x00005e90
        /*02f0*/ 	.word	0x000000ff
        /*02f4*/ 	.word	0x00000000
        /*02f8*/ 	.short	0x0101
        /*02fa*/ 	.byte	0x04
	.zero		1


	//   ....[38]....
        /*02fc*/ 	.word	0x00005f70
        /*0300*/ 	.word	0x0000000e
        /*0304*/ 	.word	0x00000040
        /*0308*/ 	.short	0x010a
        /*030a*/ 	.byte	0x3f
	.zero		1


	//   ....[39]....
        /*030c*/ 	.word	0x00006560
        /*0310*/ 	.word	0x000000ff
        /*0314*/ 	.word	0x00000000
        /*0318*/ 	.short	0x0101
        /*031a*/ 	.byte	0x04
	.zero		1


	//   ....[40]....
        /*031c*/ 	.word	0x00006f20
        /*0320*/ 	.word	0x000000ff
        /*0324*/ 	.word	0x00000000
        /*0328*/ 	.short	0x0101
        /*032a*/ 	.byte	0x04
	.zero		1


	//   ....[41]....
        /*032c*/ 	.word	0x00007530
        /*0330*/ 	.word	0x000000ff
        /*0334*/ 	.word	0x00000088
        /*0338*/ 	.short	0x010a
        /*033a*/ 	.byte	0x04
	.zero		1


	//   ....[42]....
        /*033c*/ 	.word	0x00007930
        /*0340*/ 	.word	0x000000ff
        /*0344*/ 	.word	0x00000060
        /*0348*/ 	.short	0x010a
        /*034a*/ 	.byte	0x0d
	.zero		1


	//   ....[43]....
        /*034c*/ 	.word	0x00007a20
        /*0350*/ 	.word	0x000000ff
        /*0354*/ 	.word	0x00000040
        /*0358*/ 	.short	0x010b
        /*035a*/ 	.byte	0x0d
	.zero		1


	//   ....[44]....
        /*035c*/ 	.word	0x00007a80
        /*0360*/ 	.word	0x000000ff
        /*0364*/ 	.word	0x00000000
        /*0368*/ 	.short	0x0101
        /*036a*/ 	.byte	0x10
	.zero		1


	//   ....[45]....
        /*036c*/ 	.word	0x00007ab0
        /*0370*/ 	.word	0x000000ff
        /*0374*/ 	.word	0x00000068
        /*0378*/ 	.short	0x010a
        /*037a*/ 	.byte	0x0d
	.zero		1


	//   ....[46]....
        /*037c*/ 	.word	0x00007bc0
        /*0380*/ 	.word	0x000000ff
        /*0384*/ 	.word	0x00000048
        /*0388*/ 	.short	0x010b
        /*038a*/ 	.byte	0x0d
	.zero		1


	//   ....[47]....
        /*038c*/ 	.word	0x00007c30
        /*0390*/ 	.word	0x000000ff
        /*0394*/ 	.word	0x00000000
        /*0398*/ 	.short	0x0101
        /*039a*/ 	.byte	0x14
	.zero		1


	//   ....[48]....
        /*039c*/ 	.word	0x00007c60
        /*03a0*/ 	.word	0x000000ff
        /*03a4*/ 	.word	0x00000070
        /*03a8*/ 	.short	0x010a
        /*03aa*/ 	.byte	0x0d
	.zero		1


	//   ....[49]....
        /*03ac*/ 	.word	0x00007d60
        /*03b0*/ 	.word	0x000000ff
        /*03b4*/ 	.word	0x00000050
        /*03b8*/ 	.short	0x010b
        /*03ba*/ 	.byte	0x0d
	.zero		1


	//   ....[50]....
        /*03bc*/ 	.word	0x00007dc0
        /*03c0*/ 	.word	0x000000ff
        /*03c4*/ 	.word	0x00000000
        /*03c8*/ 	.short	0x0101
        /*03ca*/ 	.byte	0x15
	.zero		1


	//   ....[51]....
        /*03cc*/ 	.word	0x00007df0
        /*03d0*/ 	.word	0x000000ff
        /*03d4*/ 	.word	0x00000078
        /*03d8*/ 	.short	0x010a
        /*03da*/ 	.byte	0x0d
	.zero		1


	//   ....[52]....
        /*03dc*/ 	.word	0x00007ef0
        /*03e0*/ 	.word	0x000000ff
        /*03e4*/ 	.word	0x00000058
        /*03e8*/ 	.short	0x010b
        /*03ea*/ 	.byte	0x0d
	.zero		1


	//   ....[53]....
        /*03ec*/ 	.word	0x00007f60
        /*03f0*/ 	.word	0x000000ff
        /*03f4*/ 	.word	0x00000000
        /*03f8*/ 	.short	0x0101
        /*03fa*/ 	.byte	0x1d
	.zero		1


	//   ....[54]....
        /*03fc*/ 	.word	0x00007fa0
        /*0400*/ 	.word	0x000000ff
        /*0404*/ 	.word	0x00000060
        /*0408*/ 	.short	0x010a
        /*040a*/ 	.byte	0x0d
	.zero		1


	//   ....[55]....
        /*040c*/ 	.word	0x00008090
        /*0410*/ 	.word	0x000000ff
        /*0414*/ 	.word	0x00000040
        /*0418*/ 	.short	0x010b
        /*041a*/ 	.byte	0x0d
	.zero		1


	//   ....[56]....
        /*041c*/ 	.word	0x000080d0
        /*0420*/ 	.word	0x000000ff
        /*0424*/ 	.word	0x00000000
        /*0428*/ 	.short	0x0101
        /*042a*/ 	.byte	0x10
	.zero		1


	//   ....[57]....
        /*042c*/ 	.word	0x00008100
        /*0430*/ 	.word	0x000000ff
        /*0434*/ 	.word	0x00000068
        /*0438*/ 	.short	0x010a
        /*043a*/ 	.byte	0x0d
	.zero		1


	//   ....[58]....
        /*043c*/ 	.word	0x00008200
        /*0440*/ 	.word	0x000000ff
        /*0444*/ 	.word	0x00000048
        /*0448*/ 	.short	0x010b
        /*044a*/ 	.byte	0x0d
	.zero		1


	//   ....[59]....
        /*044c*/ 	.word	0x00008240
        /*0450*/ 	.word	0x000000ff
        /*0454*/ 	.word	0x00000000
        /*0458*/ 	.short	0x0101
        /*045a*/ 	.byte	0x14
	.zero		1


	//   ....[60]....
        /*045c*/ 	.word	0x00008280
        /*0460*/ 	.word	0x000000ff
        /*0464*/ 	.word	0x00000070
        /*0468*/ 	.short	0x010a
        /*046a*/ 	.byte	0x0d
	.zero		1


	//   ....[61]....
        /*046c*/ 	.word	0x00008360
        /*0470*/ 	.word	0x000000ff
        /*0474*/ 	.word	0x00000050
        /*0478*/ 	.short	0x010b
        /*047a*/ 	.byte	0x0d
	.zero		1


	//   ....[62]....
        /*047c*/ 	.word	0x000083a0
        /*0480*/ 	.word	0x000000ff
        /*0484*/ 	.word	0x00000000
        /*0488*/ 	.short	0x0101
        /*048a*/ 	.byte	0x15
	.zero		1


	//   ....[63]....
        /*048c*/ 	.word	0x000083d0
        /*0490*/ 	.word	0x000000ff
        /*0494*/ 	.word	0x00000078
        /*0498*/ 	.short	0x010a
        /*049a*/ 	.byte	0x0d
	.zero		1


	//   ....[64]....
        /*049c*/ 	.word	0x000084d0
        /*04a0*/ 	.word	0x000000ff
        /*04a4*/ 	.word	0x00000058
        /*04a8*/ 	.short	0x010b
        /*04aa*/ 	.byte	0x0d
	.zero		1


	//   ....[65]....
        /*04ac*/ 	.word	0x00008520
        /*04b0*/ 	.word	0x000000ff
        /*04b4*/ 	.word	0x00000000
        /*04b8*/ 	.short	0x0101
        /*04ba*/ 	.byte	0x1d
	.zero		1


	//   ....[66]....
        /*04bc*/ 	.word	0x00008be0
        /*04c0*/ 	.word	0x00000000
        /*04c4*/ 	.word	0x00000060
        /*04c8*/ 	.short	0x010a
        /*04ca*/ 	.byte	0x3f
	.zero		1


	//   ....[67]....
        /*04cc*/ 	.word	0x00008c20
        /*04d0*/ 	.word	0x00000000
        /*04d4*/ 	.word	0x00000068
        /*04d8*/ 	.short	0x010a
        /*04da*/ 	.byte	0x3f
	.zero		1


	//   ....[68]....
        /*04dc*/ 	.word	0x00008c60
        /*04e0*/ 	.word	0x00000000
        /*04e4*/ 	.word	0x00000070
        /*04e8*/ 	.short	0x010a
        /*04ea*/ 	.byte	0x3f
	.zero		1


	//   ....[69]....
        /*04ec*/ 	.word	0x00008cc0
        /*04f0*/ 	.word	0x00000000
        /*04f4*/ 	.word	0x00000078
        /*04f8*/ 	.short	0x010a
        /*04fa*/ 	.byte	0x3f
	.zero		1


	//   ....[70]....
        /*04fc*/ 	.word	0x00009020
        /*0500*/ 	.word	0x0000000e
        /*0504*/ 	.word	0x00000020
        /*0508*/ 	.short	0x010a
        /*050a*/ 	.byte	0x3f
	.zero		1


	//   ....[71]....
        /*050c*/ 	.word	0x000093d0
        /*0510*/ 	.word	0x00000004
        /*0514*/ 	.word	0x00000088
        /*0518*/ 	.short	0x0101
        /*051a*/ 	.byte	0x3f
	.zero		1


	//   ....[72]....
        /*051c*/ 	.word	0x00009ae0
        /*0520*/ 	.word	0x00000005
        /*0524*/ 	.word	0x00000000
        /*0528*/ 	.short	0x010a
        /*052a*/ 	.byte	0x3f
	.zero		1


	//   ....[73]....
        /*052c*/ 	.word	0x00009b60
        /*0530*/ 	.word	0x00000007
        /*0534*/ 	.word	0x00000000
        /*0538*/ 	.short	0x010a
        /*053a*/ 	.byte	0x3f
	.zero		1


	//   ....[74]....
        /*053c*/ 	.word	0x00009bf0
        /*0540*/ 	.word	0x00000006
        /*0544*/ 	.word	0x00000000
        /*0548*/ 	.short	0x010a
        /*054a*/ 	.byte	0x3f
	.zero		1


	//   ....[75]....
        /*054c*/ 	.word	0x00009c80
        /*0550*/ 	.word	0x00000003
        /*0554*/ 	.word	0x00000000
        /*0558*/ 	.short	0x010a
        /*055a*/ 	.byte	0x3f
	.zero		1


	//   ....[76]....
        /*055c*/ 	.word	0x00009ce0
        /*0560*/ 	.word	0x00000003
        /*0564*/ 	.word	0x00000000
        /*0568*/ 	.short	0x010a
        /*056a*/ 	.byte	0x3f
	.zero		1


	//   ....[77]....
        /*056c*/ 	.word	0x00009d40
        /*0570*/ 	.word	0x00000005
        /*0574*/ 	.word	0x00000000
        /*0578*/ 	.short	0x010a
        /*057a*/ 	.byte	0x3f
	.zero		1


	//   ....[78]....
        /*057c*/ 	.word	0x00009da0
        /*0580*/ 	.word	0x00000004
        /*0584*/ 	.word	0x00000040
        /*0588*/ 	.short	0x010a
        /*058a*/ 	.byte	0x3f
	.zero		1


	//   ....[79]....
        /*058c*/ 	.word	0x00009df0
        /*0590*/ 	.word	0x0000000e
        /*0594*/ 	.word	0x00000040
        /*0598*/ 	.short	0x010a
        /*059a*/ 	.byte	0x3f
	.zero		1


	//   ....[80]....
        /*059c*/ 	.word	0x00009e40
        /*05a0*/ 	.word	0x0000000c
        /*05a4*/ 	.word	0x00000040
        /*05a8*/ 	.short	0x010a
        /*05aa*/ 	.byte	0x3f
	.zero		1


	//   ....[81]....
        /*05ac*/ 	.word	0x00009e90
        /*05b0*/ 	.word	0x0000000d
        /*05b4*/ 	.word	0x00000040
        /*05b8*/ 	.short	0x010a
        /*05ba*/ 	.byte	0x3f
	.zero		1


	//   ....[82]....
        /*05bc*/ 	.word	0x00009ee0
        /*05c0*/ 	.word	0x0000000c
        /*05c4*/ 	.word	0x00000040
        /*05c8*/ 	.short	0x010a
        /*05ca*/ 	.byte	0x3f
	.zero		1


	//   ....[83]....
        /*05cc*/ 	.word	0x00009f30
        /*05d0*/ 	.word	0x0000000c
        /*05d4*/ 	.word	0x00000040
        /*05d8*/ 	.short	0x010a
        /*05da*/ 	.byte	0x3f
	.zero		1


	//   ....[84]....
        /*05dc*/ 	.word	0x00009f80
        /*05e0*/ 	.word	0x0000000c
        /*05e4*/ 	.word	0x00000040
        /*05e8*/ 	.short	0x010a
        /*05ea*/ 	.byte	0x3f
	.zero		1


	//   ....[85]....
        /*05ec*/ 	.word	0x00009fd0
        /*05f0*/ 	.word	0x0000000e
        /*05f4*/ 	.word	0x00000040
        /*05f8*/ 	.short	0x010a
        /*05fa*/ 	.byte	0x3f
	.zero		1


	//   ....[86]....
        /*05fc*/ 	.word	0x0000a030
        /*0600*/ 	.word	0x00000003
        /*0604*/ 	.word	0x00000088
        /*0608*/ 	.short	0x010a
        /*060a*/ 	.byte	0x3f
	.zero		1


	//   ....[87]....
        /*060c*/ 	.word	0x0000a090
        /*0610*/ 	.word	0x00000005
        /*0614*/ 	.word	0x00000060
        /*0618*/ 	.short	0x010a
        /*061a*/ 	.byte	0x3f
	.zero		1


	//   ....[88]....
        /*061c*/ 	.word	0x0000a0f0
        /*0620*/ 	.word	0x00000005
        /*0624*/ 	.word	0x00000068
        /*0628*/ 	.short	0x010a
        /*062a*/ 	.byte	0x3f
	.zero		1


	//   ....[89]....
        /*062c*/ 	.word	0x0000a150
        /*0630*/ 	.word	0x00000005
        /*0634*/ 	.word	0x00000070
        /*0638*/ 	.short	0x010a
        /*063a*/ 	.byte	0x3f
	.zero		1


	//   ....[90]....
        /*063c*/ 	.word	0x0000a1b0
        /*0640*/ 	.word	0x00000005
        /*0644*/ 	.word	0x00000078
        /*0648*/ 	.short	0x010a
        /*064a*/ 	.byte	0x3f
	.zero		1


	//   ....[91]....
        /*064c*/ 	.word	0x0000a210
        /*0650*/ 	.word	0x00000005
        /*0654*/ 	.word	0x00000060
        /*0658*/ 	.short	0x010a
        /*065a*/ 	.byte	0x3f
	.zero		1


	//   ....[92]....
        /*065c*/ 	.word	0x0000a270
        /*0660*/ 	.word	0x00000005
        /*0664*/ 	.word	0x00000068
        /*0668*/ 	.short	0x010a
        /*066a*/ 	.byte	0x3f
	.zero		1


	//   ....[93]....
        /*066c*/ 	.word	0x0000a2d0
        /*0670*/ 	.word	0x00000005
        /*0674*/ 	.word	0x00000070
        /*0678*/ 	.short	0x010a
        /*067a*/ 	.byte	0x3f
	.zero		1


	//   ....[94]....
        /*067c*/ 	.word	0x0000a330
        /*0680*/ 	.word	0x00000005
        /*0684*/ 	.word	0x00000078
        /*0688*/ 	.short	0x010a
        /*068a*/ 	.byte	0x3f
	.zero		1


	//   ....[95]....
        /*068c*/ 	.word	0x0000a380
        /*0690*/ 	.word	0x00000000
        /*0694*/ 	.word	0x00000060
        /*0698*/ 	.short	0x010a
        /*069a*/ 	.byte	0x3f
	.zero		1


	//   ....[96]....
        /*069c*/ 	.word	0x0000a3d0
        /*06a0*/ 	.word	0x00000000
        /*06a4*/ 	.word	0x00000068
        /*06a8*/ 	.short	0x010a
        /*06aa*/ 	.byte	0x3f
	.zero		1


	//   ....[97]....
        /*06ac*/ 	.word	0x0000a420
        /*06b0*/ 	.word	0x00000000
        /*06b4*/ 	.word	0x00000070
        /*06b8*/ 	.short	0x010a
        /*06ba*/ 	.byte	0x3f
	.zero		1


	//   ....[98]....
        /*06bc*/ 	.word	0x0000a4f0
        /*06c0*/ 	.word	0x0000000e
        /*06c4*/ 	.word	0x00000020
        /*06c8*/ 	.short	0x010a
        /*06ca*/ 	.byte	0x3f
	.zero		1


	//   ....[99]....
        /*06cc*/ 	.word	0x0000a5c0
        /*06d0*/ 	.word	0x00000005
        /*06d4*/ 	.word	0x00000000
        /*06d8*/ 	.short	0x010a
        /*06da*/ 	.byte	0x3f
	.zero		1


	//   ....[100]....
        /*06dc*/ 	.word	0x0000a610
        /*06e0*/ 	.word	0x00000007
        /*06e4*/ 	.word	0x00000000
        /*06e8*/ 	.short	0x010a
        /*06ea*/ 	.byte	0x3f
	.zero		1


	//   ....[101]....
        /*06ec*/ 	.word	0x0000a660
        /*06f0*/ 	.word	0x00000006
        /*06f4*/ 	.word	0x00000000
        /*06f8*/ 	.short	0x010a
        /*06fa*/ 	.byte	0x3f
	.zero		1


	//----- nvinfo : EIATTR_NUM_MBARRIERS
	.align		4
.L_38:
        /*06fc*/ 	.byte	0x03, 0x38
        /*06fe*/ 	.short	0x0012


	//----- nvinfo : EIATTR_EXIT_INSTR_OFFSETS
	.align		4
        /*0700*/ 	.byte	0x04, 0x1c
        /*0702*/ 	.short	(.L_40 - .L_39)


	//   ....[0]....
.L_39:
        /*0704*/ 	.word	0x00009cd0


	//----- nvinfo : EIATTR_MAX_THREADS
	.align		4
.L_40:
        /*0708*/ 	.byte	0x04, 0x05
        /*070a*/ 	.short	(.L_42 - .L_41)
.L_41:
        /*070c*/ 	.word	0x00000180
        /*0710*/ 	.word	0x00000001
        /*0714*/ 	.word	0x00000001


	//----- nvinfo : EIATTR_CRS_STACK_SIZE
	.align		4
.L_42:
        /*0718*/ 	.byte	0x04, 0x1e
        /*071a*/ 	.short	(.L_44 - .L_43)
.L_43:
        /*071c*/ 	.word	0x00000000


	//----- nvinfo : EIATTR_CBANK_PARAM_SIZE
	.align		4
.L_44:
        /*0720*/ 	.byte	0x03, 0x19
        /*0722*/ 	.short	0x0770


	//----- nvinfo : EIATTR_PARAM_CBANK
	.align		4
        /*0724*/ 	.byte	0x04, 0x0a
        /*0726*/ 	.short	(.L_46 - .L_45)
	.align		4
.L_45:
        /*0728*/ 	.word	index@(.nv.constant0._ZN7cutlass13device_kernelINS_4gemm6kernel13GemmUniversalIN4cute5tupleIJiiiiEEENS1_10collective13CollectiveMmaINS1_34MainloopSm90TmaGmmaWarpSpecializedILi4ENS5_IJNS4_1CILi2EEENSA_ILi1EEESC_EEENS1_35KernelTmaWarpSpecializedCooperativeEEENS5_IJNSA_ILi256EEENSA_ILi128EEENSA_ILi64EEEEEENS_6half_tENS5_IJlSC_lEEESK_SL_NS4_8TiledMMAINS4_8MMA_AtomIJNS4_4SM904GMMA26MMA_64x128x16_F32F16F16_SSILNSP_5MajorE0ELSR_0ELNSP_7ScaleInE1ELSS_1EEEEEENS4_6LayoutISD_NS5_IJSC_NSA_ILi0EEESW_EEEEENS5_IJNS4_10UnderscoreESZ_SZ_EEEEENS4_13SM90_TMA_LOADENS4_14ComposedLayoutINS4_7SwizzleILi3ELi4ELi3EEENS4_18smem_ptr_flag_bitsILi16EEENSV_INS5_IJNSA_ILi8EEESI_EEENS5_IJSI_SC_EEEEEEEvNS4_8identityENS4_23SM90_TMA_LOAD_MULTICASTES1C_vS1D_EENS_8epilogue10collective18CollectiveEpilogueINS1G_22Sm90TmaWarpSpecializedILi4ELi2ELi16ELb1ELb0EEEJSJ_NS5_IJSH_NSA_ILi32EEEEEESK_SL_SK_SL_NS1G_6fusion15FusionCallbacksIS1K_NS1N_13LinCombEltActINS1G_6thread4ReLuESK_fSK_fLNS_15FloatRoundStyleE2EEESJ_S1M_JEEES12_NS13_INS14_ILi2ELi4ELi3EEES17_NSV_INS5_IJS18_S1L_EEENS5_IJS1L_SC_EEEEEEENS4_17SM75_U32x4_LDSM_NENS4_14SM90_TMA_STOREES1Z_NS4_17SM90_U32x4_STSM_NENS4_9Copy_AtomIJS22_SK_EEEvEEEvvEEEEvNT_6ParamsE)
        /*072c*/ 	.short	0x0210
        /*072e*/ 	.short	0x0770


	//----- nvinfo : EIATTR_SW_WAR
	.align		4
.L_46:
        /*0730*/ 	.byte	0x04, 0x36
        /*0732*/ 	.short	(.L_48 - .L_47)
.L_47:
        /*0734*/ 	.word	0x00000008
.L_48:


//--------------------- .nv.callgraph             --------------------------
	.section	.nv.callgraph,"",@"SHT_CUDA_CALLGRAPH"
	.align	4
	.sectionentsize	8
	.align		4
        /*0000*/ 	.word	0x00000000
	.align		4
        /*0004*/ 	.word	0xffffffff
	.align		4
        /*0008*/ 	.word	index@(_ZN7cutlass13device_kernelINS_4gemm6kernel13GemmUniversalIN4cute5tupleIJiiiiEEENS1_10collective13CollectiveMmaINS1_34MainloopSm90TmaGmmaWarpSpecializedILi4ENS5_IJNS4_1CILi2EEENSA_ILi1EEESC_EEENS1_35KernelTmaWarpSpecializedCooperativeEEENS5_IJNSA_ILi256EEENSA_ILi128EEENSA_ILi64EEEEEENS_6half_tENS5_IJlSC_lEEESK_SL_NS4_8TiledMMAINS4_8MMA_AtomIJNS4_4SM904GMMA26MMA_64x128x16_F32F16F16_SSILNSP_5MajorE0ELSR_0ELNSP_7ScaleInE1ELSS_1EEEEEENS4_6LayoutISD_NS5_IJSC_NSA_ILi0EEESW_EEEEENS5_IJNS4_10UnderscoreESZ_SZ_EEEEENS4_13SM90_TMA_LOADENS4_14ComposedLayoutINS4_7SwizzleILi3ELi4ELi3EEENS4_18smem_ptr_flag_bitsILi16EEENSV_INS5_IJNSA_ILi8EEESI_EEENS5_IJSI_SC_EEEEEEEvNS4_8identityENS4_23SM90_TMA_LOAD_MULTICASTES1C_vS1D_EENS_8epilogue10collective18CollectiveEpilogueINS1G_22Sm90TmaWarpSpecializedILi4ELi2ELi16ELb1ELb0EEEJSJ_NS5_IJSH_NSA_ILi32EEEEEESK_SL_SK_SL_NS1G_6fusion15FusionCallbacksIS1K_NS1N_13LinCombEltActINS1G_6thread4ReLuESK_fSK_fLNS_15FloatRoundStyleE2EEESJ_S1M_JEEES12_NS13_INS14_ILi2ELi4ELi3EEES17_NSV_INS5_IJS18_S1L_EEENS5_IJS1L_SC_EEEEEEENS4_17SM75_U32x4_LDSM_NENS4_14SM90_TMA_STOREES1Z_NS4_17SM90_U32x4_STSM_NENS4_9Copy_AtomIJS22_SK_EEEvEEEvvEEEEvNT_6ParamsE)
	.align		4
        /*000c*/ 	.word	index@(__assertfail)
	.align		4
        /*0010*/ 	.word	0x00000000
	.align		4
        /*0014*/ 	.word	0xfffffffe
	.align		4
        /*0018*/ 	.word	0x00000000
	.align		4
        /*001c*/ 	.word	0xfffffffd
	.align		4
        /*0020*/ 	.word	0x00000000
	.align		4
        /*0024*/ 	.word	0xfffffffc


//--------------------- .nv.constant4             --------------------------
	.section	.nv.constant4,"a",@progbits
	.align	8
	.align		8
.nv.constant4:
        /*0000*/ 	.dword	__assertfail
	.align		8
        /*0008*/ 	.dword	__unnamed_1
	.align		8
        /*0010*/ 	.dword	__unnamed_2
	.align		8
        /*0018*/ 	.dword	_ZN39_INTERNAL_05f1121f_4_k_cu_d50dbfcb_27924cuda3std3__45__cpo5beginE
	.align		8
        /*0020*/ 	.dword	_ZN39_INTERNAL_05f1121f_4_k_cu_d50dbfcb_27924cuda3std3__45__cpo3endE
	.align		8
        /*0028*/ 	.dword	_ZN39_INTERNAL_05f1121f_4_k_cu_d50dbfcb_27924cuda3std3__45__cpo6cbeginE
	.align		8
        /*0030*/ 	.dword	_ZN39_INTERNAL_05f1121f_4_k_cu_d50dbfcb_27924cuda3std3__45__cpo4cendE
	.align		8
        /*0038*/ 	.dword	_ZN39_INTERNAL_05f1121f_4_k_cu_d50dbfcb_27924cuda3std3__441_GLOBAL__N__05f1121f_4_k_cu_d50dbfcb_27926ignoreE
	.align		8
        /*0040*/ 	.dword	_ZN39_INTERNAL_05f1121f_4_k_cu_d50dbfcb_27924cuda3std3__419piecewise_constructE
	.align		8
        /*0048*/ 	.dword	_ZN39_INTERNAL_05f1121f_4_k_cu_d50dbfcb_27924cuda3std3__48in_placeE
	.align		8
        /*0050*/ 	.dword	_ZN39_INTERNAL_05f1121f_4_k_cu_d50dbfcb_27924cuda3std6ranges3__45__cpo4swapE
	.align		8
        /*0058*/ 	.dword	_ZN39_INTERNAL_05f1121f_4_k_cu_d50dbfcb_27924cuda3std6ranges3__45__cpo9iter_moveE
	.align		8
        /*0060*/ 	.dword	_ZN39_INTERNAL_05f1121f_4_k_cu_d50dbfcb_27924cute7productE
	.align		8
        /*0068*/ 	.dword	_ZN39_INTERNAL_05f1121f_4_k_cu_d50dbfcb_27924cute1_E
	.align		8
        /*0070*/ 	.dword	$str$22
	.align		8
        /*0078*/ 	.dword	$str$23
	.align		8
        /*0080*/ 	.dword	$str$26
	.align		8
        /*0088*/ 	.dword	$str$27


//--------------------- .text._ZN7cutlass13device_kernelINS_4gemm6kernel13GemmUniversalIN4cute5tupleIJiiiiEEENS1_10collective13CollectiveMmaINS1_34MainloopSm90TmaGmmaWarpSpecializedILi4ENS5_IJNS4_1CILi2EEENSA_ILi1EEESC_EEENS1_35KernelTmaWarpSpecializedCooperativeEEENS5_IJNSA_ILi256EEENSA_ILi128EEENSA_ILi64EEEEEENS_6half_tENS5_IJlSC_lEEESK_SL_NS4_8TiledMMAINS4_8MMA_AtomIJNS4_4SM904GMMA26MMA_64x128x16_F32F16F16_SSILNSP_5MajorE0ELSR_0ELNSP_7ScaleInE1ELSS_1EEEEEENS4_6LayoutISD_NS5_IJSC_NSA_ILi0EEESW_EEEEENS5_IJNS4_10UnderscoreESZ_SZ_EEEEENS4_13SM90_TMA_LOADENS4_14ComposedLayoutINS4_7SwizzleILi3ELi4ELi3EEENS4_18smem_ptr_flag_bitsILi16EEENSV_INS5_IJNSA_ILi8EEESI_EEENS5_IJSI_SC_EEEEEEEvNS4_8identityENS4_23SM90_TMA_LOAD_MULTICASTES1C_vS1D_EENS_8epilogue10collective18CollectiveEpilogueINS1G_22Sm90TmaWarpSpecializedILi4ELi2ELi16ELb1ELb0EEEJSJ_NS5_IJSH_NSA_ILi32EEEEEESK_SL_SK_SL_NS1G_6fusion15FusionCallbacksIS1K_NS1N_13LinCombEltActINS1G_6thread4ReLuESK_fSK_fLNS_15FloatRoundStyleE2EEESJ_S1M_JEEES12_NS13_INS14_ILi2ELi4ELi3EEES17_NSV_INS5_IJS18_S1L_EEENS5_IJS1L_SC_EEEEEEENS4_17SM75_U32x4_LDSM_NENS4_14SM90_TMA_STOREES1Z_NS4_17SM90_U32x4_STSM_NENS4_9Copy_AtomIJS22_SK_EEEvEEEvvEEEEvNT_6ParamsE --------------------------
	.section	.text._ZN7cutlass13device_kernelINS_4gemm6kernel13GemmUniversalIN4cute5tupleIJiiiiEEENS1_10collective13CollectiveMmaINS1_34MainloopSm90TmaGmmaWarpSpecializedILi4ENS5_IJNS4_1CILi2EEENSA_ILi1EEESC_EEENS1_35KernelTmaWarpSpecializedCooperativeEEENS5_IJNSA_ILi256EEENSA_ILi128EEENSA_ILi64EEEEEENS_6half_tENS5_IJlSC_lEEESK_SL_NS4_8TiledMMAINS4_8MMA_AtomIJNS4_4SM904GMMA26MMA_64x128x16_F32F16F16_SSILNSP_5MajorE0ELSR_0ELNSP_7ScaleInE1ELSS_1EEEEEENS4_6LayoutISD_NS5_IJSC_NSA_ILi0EEESW_EEEEENS5_IJNS4_10UnderscoreESZ_SZ_EEEEENS4_13SM90_TMA_LOADENS4_14ComposedLayoutINS4_7SwizzleILi3ELi4ELi3EEENS4_18smem_ptr_flag_bitsILi16EEENSV_INS5_IJNSA_ILi8EEESI_EEENS5_IJSI_SC_EEEEEEEvNS4_8identityENS4_23SM90_TMA_LOAD_MULTICASTES1C_vS1D_EENS_8epilogue10collective18CollectiveEpilogueINS1G_22Sm90TmaWarpSpecializedILi4ELi2ELi16ELb1ELb0EEEJSJ_NS5_IJSH_NSA_ILi32EEEEEESK_SL_SK_SL_NS1G_6fusion15FusionCallbacksIS1K_NS1N_13LinCombEltActINS1G_6thread4ReLuESK_fSK_fLNS_15FloatRoundStyleE2EEESJ_S1M_JEEES12_NS13_INS14_ILi2ELi4ELi3EEES17_NSV_INS5_IJS18_S1L_EEENS5_IJS1L_SC_EEEEEEENS4_17SM75_U32x4_LDSM_NENS4_14SM90_TMA_STOREES1Z_NS4_17SM90_U32x4_STSM_NENS4_9Copy_AtomIJS22_SK_EEEvEEEvvEEEEvNT_6ParamsE,"ax",@progbits
	.align	128
.text._ZN7cutlass13device_kernelINS_4gemm6kernel13GemmUniversalIN4cute5tupleIJiiiiEEENS1_10collective13CollectiveMmaINS1_34MainloopSm90TmaGmmaWarpSpecializedILi4ENS5_IJNS4_1CILi2EEENSA_ILi1EEESC_EEENS1_35KernelTmaWarpSpecializedCooperativeEEENS5_IJNSA_ILi256EEENSA_ILi128EEENSA_ILi64EEEEEENS_6half_tENS5_IJlSC_lEEESK_SL_NS4_8TiledMMAINS4_8MMA_AtomIJNS4_4SM904GMMA26MMA_64x128x16_F32F16F16_SSILNSP_5MajorE0ELSR_0ELNSP_7ScaleInE1ELSS_1EEEEEENS4_6LayoutISD_NS5_IJSC_NSA_ILi0EEESW_EEEEENS5_IJNS4_10UnderscoreESZ_SZ_EEEEENS4_13SM90_TMA_LOADENS4_14ComposedLayoutINS4_7SwizzleILi3ELi4ELi3EEENS4_18smem_ptr_flag_bitsILi16EEENSV_INS5_IJNSA_ILi8EEESI_EEENS5_IJSI_SC_EEEEEEEvNS4_8identityENS4_23SM90_TMA_LOAD_MULTICASTES1C_vS1D_EENS_8epilogue10collective18CollectiveEpilogueINS1G_22Sm90TmaWarpSpecializedILi4ELi2ELi16ELb1ELb0EEEJSJ_NS5_IJSH_NSA_ILi32EEEEEESK_SL_SK_SL_NS1G_6fusion15FusionCallbacksIS1K_NS1N_13LinCombEltActINS1G_6thread4ReLuESK_fSK_fLNS_15FloatRoundStyleE2EEESJ_S1M_JEEES12_NS13_INS14_ILi2ELi4ELi3EEES17_NSV_INS5_IJS18_S1L_EEENS5_IJS1L_SC_EEEEEEENS4_17SM75_U32x4_LDSM_NENS4_14SM90_TMA_STOREES1Z_NS4_17SM90_U32x4_STSM_NENS4_9Copy_AtomIJS22_SK_EEEvEEEvvEEEEvNT_6ParamsE:
        .type           _ZN7cutlass13device_kernelINS_4gemm6kernel13GemmUniversalIN4cute5tupleIJiiiiEEENS1_10collective13CollectiveMmaINS1_34MainloopSm90TmaGmmaWarpSpecializedILi4ENS5_IJNS4_1CILi2EEENSA_ILi1EEESC_EEENS1_35KernelTmaWarpSpecializedCooperativeEEENS5_IJNSA_ILi256EEENSA_ILi128EEENSA_ILi64EEEEEENS_6half_tENS5_IJlSC_lEEESK_SL_NS4_8TiledMMAINS4_8MMA_AtomIJNS4_4SM904GMMA26MMA_64x128x16_F32F16F16_SSILNSP_5MajorE0ELSR_0ELNSP_7ScaleInE1ELSS_1EEEEEENS4_6LayoutISD_NS5_IJSC_NSA_ILi0EEESW_EEEEENS5_IJNS4_10UnderscoreESZ_SZ_EEEEENS4_13SM90_TMA_LOADENS4_14ComposedLayoutINS4_7SwizzleILi3ELi4ELi3EEENS4_18smem_ptr_flag_bitsILi16EEENSV_INS5_IJNSA_ILi8EEESI_EEENS5_IJSI_SC_EEEEEEEvNS4_8identityENS4_23SM90_TMA_LOAD_MULTICASTES1C_vS1D_EENS_8epilogue10collective18CollectiveEpilogueINS1G_22Sm90TmaWarpSpecializedILi4ELi2ELi16ELb1ELb0EEEJSJ_NS5_IJSH_NSA_ILi32EEEEEESK_SL_SK_SL_NS1G_6fusion15FusionCallbacksIS1K_NS1N_13LinCombEltActINS1G_6thread4ReLuESK_fSK_fLNS_15FloatRoundStyleE2EEESJ_S1M_JEEES12_NS13_INS14_ILi2ELi4ELi3EEES17_NSV_INS5_IJS18_S1L_EEENS5_IJS1L_SC_EEEEEEENS4_17SM75_U32x4_LDSM_NENS4_14SM90_TMA_STOREES1Z_NS4_17SM90_U32x4_STSM_NENS4_9Copy_AtomIJS22_SK_EEEvEEEvvEEEEvNT_6ParamsE,@function
        .size           _ZN7cutlass13device_kernelINS_4gemm6kernel13GemmUniversalIN4cute5tupleIJiiiiEEENS1_10collective13CollectiveMmaINS1_34MainloopSm90TmaGmmaWarpSpecializedILi4ENS5_IJNS4_1CILi2EEENSA_ILi1EEESC_EEENS1_35KernelTmaWarpSpecializedCooperativeEEENS5_IJNSA_ILi256EEENSA_ILi128EEENSA_ILi64EEEEEENS_6half_tENS5_IJlSC_lEEESK_SL_NS4_8TiledMMAINS4_8MMA_AtomIJNS4_4SM904GMMA26MMA_64x128x16_F32F16F16_SSILNSP_5MajorE0ELSR_0ELNSP_7ScaleInE1ELSS_1EEEEEENS4_6LayoutISD_NS5_IJSC_NSA_ILi0EEESW_EEEEENS5_IJNS4_10UnderscoreESZ_SZ_EEEEENS4_13SM90_TMA_LOADENS4_14ComposedLayoutINS4_7SwizzleILi3ELi4ELi3EEENS4_18smem_ptr_flag_bitsILi16EEENSV_INS5_IJNSA_ILi8EEESI_EEENS5_IJSI_SC_EEEEEEEvNS4_8identityENS4_23SM90_TMA_LOAD_MULTICASTES1C_vS1D_EENS_8epilogue10collective18CollectiveEpilogueINS1G_22Sm90TmaWarpSpecializedILi4ELi2ELi16ELb1ELb0EEEJSJ_NS5_IJSH_NSA_ILi32EEEEEESK_SL_SK_SL_NS1G_6fusion15FusionCallbacksIS1K_NS1N_13LinCombEltActINS1G_6thread4ReLuESK_fSK_fLNS_15FloatRoundStyleE2EEESJ_S1M_JEEES12_NS13_INS14_ILi2ELi4ELi3EEES17_NSV_INS5_IJS18_S1L_EEENS5_IJS1L_SC_EEEEEEENS4_17SM75_U32x4_LDSM_NENS4_14SM90_TMA_STOREES1Z_NS4_17SM90_U32x4_STSM_NENS4_9Copy_AtomIJS22_SK_EEEvEEEvvEEEEvNT_6ParamsE,(.L_x_260 - _ZN7cutlass13device_kernelINS_4gemm6kernel13GemmUniversalIN4cute5tupleIJiiiiEEENS1_10collective13CollectiveMmaINS1_34MainloopSm90TmaGmmaWarpSpecializedILi4ENS5_IJNS4_1CILi2EEENSA_ILi1EEESC_EEENS1_35KernelTmaWarpSpecializedCooperativeEEENS5_IJNSA_ILi256EEENSA_ILi128EEENSA_ILi64EEEEEENS_6half_tENS5_IJlSC_lEEESK_SL_NS4_8TiledMMAINS4_8MMA_AtomIJNS4_4SM904GMMA26MMA_64x128x16_F32F16F16_SSILNSP_5MajorE0ELSR_0ELNSP_7ScaleInE1ELSS_1EEEEEENS4_6LayoutISD_NS5_IJSC_NSA_ILi0EEESW_EEEEENS5_IJNS4_10UnderscoreESZ_SZ_EEEEENS4_13SM90_TMA_LOADENS4_14ComposedLayoutINS4_7SwizzleILi3ELi4ELi3EEENS4_18smem_ptr_flag_bitsILi16EEENSV_INS5_IJNSA_ILi8EEESI_EEENS5_IJSI_SC_EEEEEEEvNS4_8identityENS4_23SM90_TMA_LOAD_MULTICASTES1C_vS1D_EENS_8epilogue10collective18CollectiveEpilogueINS1G_22Sm90TmaWarpSpecializedILi4ELi2ELi16ELb1ELb0EEEJSJ_NS5_IJSH_NSA_ILi32EEEEEESK_SL_SK_SL_NS1G_6fusion15FusionCallbacksIS1K_NS1N_13LinCombEltActINS1G_6thread4ReLuESK_fSK_fLNS_15FloatRoundStyleE2EEESJ_S1M_JEEES12_NS13_INS14_ILi2ELi4ELi3EEES17_NSV_INS5_IJS18_S1L_EEENS5_IJS1L_SC_EEEEEEENS4_17SM75_U32x4_LDSM_NENS4_14SM90_TMA_STOREES1Z_NS4_17SM90_U32x4_STSM_NENS4_9Copy_AtomIJS22_SK_EEEvEEEvvEEEEvNT_6ParamsE)
        .other          _ZN7cutlass13device_kernelINS_4gemm6kernel13GemmUniversalIN4cute5tupleIJiiiiEEENS1_10collective13CollectiveMmaINS1_34MainloopSm90TmaGmmaWarpSpecializedILi4ENS5_IJNS4_1CILi2EEENSA_ILi1EEESC_EEENS1_35KernelTmaWarpSpecializedCooperativeEEENS5_IJNSA_ILi256EEENSA_ILi128EEENSA_ILi64EEEEEENS_6half_tENS5_IJlSC_lEEESK_SL_NS4_8TiledMMAINS4_8MMA_AtomIJNS4_4SM904GMMA26MMA_64x128x16_F32F16F16_SSILNSP_5MajorE0ELSR_0ELNSP_7ScaleInE1ELSS_1EEEEEENS4_6LayoutISD_NS5_IJSC_NSA_ILi0EEESW_EEEEENS5_IJNS4_10UnderscoreESZ_SZ_EEEEENS4_13SM90_TMA_LOADENS4_14ComposedLayoutINS4_7SwizzleILi3ELi4ELi3EEENS4_18smem_ptr_flag_bitsILi16EEENSV_INS5_IJNSA_ILi8EEESI_EEENS5_IJSI_SC_EEEEEEEvNS4_8identityENS4_23SM90_TMA_LOAD_MULTICASTES1C_vS1D_EENS_8epilogue10collective18CollectiveEpilogueINS1G_22Sm90TmaWarpSpecializedILi4ELi2ELi16ELb1ELb0EEEJSJ_NS5_IJSH_NSA_ILi32EEEEEESK_SL_SK_SL_NS1G_6fusion15FusionCallbacksIS1K_NS1N_13LinCombEltActINS1G_6thread4ReLuESK_fSK_fLNS_15FloatRoundStyleE2EEESJ_S1M_JEEES12_NS13_INS14_ILi2ELi4ELi3EEES17_NSV_INS5_IJS18_S1L_EEENS5_IJS1L_SC_EEEEEEENS4_17SM75_U32x4_LDSM_NENS4_14SM90_TMA_STOREES1Z_NS4_17SM90_U32x4_STSM_NENS4_9Copy_AtomIJS22_SK_EEEvEEEvvEEEEvNT_6ParamsE,@"STO_CUDA_ENTRY STV_DEFAULT"
_ZN7cutlass13device_kernelINS_4gemm6kernel13GemmUniversalIN4cute5tupleIJiiiiEEENS1_10collective13CollectiveMmaINS1_34MainloopSm90TmaGmmaWarpSpecializedILi4ENS5_IJNS4_1CILi2EEENSA_ILi1EEESC_EEENS1_35KernelTmaWarpSpecializedCooperativeEEENS5_IJNSA_ILi256EEENSA_ILi128EEENSA_ILi64EEEEEENS_6half_tENS5_IJlSC_lEEESK_SL_NS4_8TiledMMAINS4_8MMA_AtomIJNS4_4SM904GMMA26MMA_64x128x16_F32F16F16_SSILNSP_5MajorE0ELSR_0ELNSP_7ScaleInE1ELSS_1EEEEEENS4_6LayoutISD_NS5_IJSC_NSA_ILi0EEESW_EEEEENS5_IJNS4_10UnderscoreESZ_SZ_EEEEENS4_13SM90_TMA_LOADENS4_14ComposedLayoutINS4_7SwizzleILi3ELi4ELi3EEENS4_18smem_ptr_flag_bitsILi16EEENSV_INS5_IJNSA_ILi8EEESI_EEENS5_IJSI_SC_EEEEEEEvNS4_8identityENS4_23SM90_TMA_LOAD_MULTICASTES1C_vS1D_EENS_8epilogue10collective18CollectiveEpilogueINS1G_22Sm90TmaWarpSpecializedILi4ELi2ELi16ELb1ELb0EEEJSJ_NS5_IJSH_NSA_ILi32EEEEEESK_SL_SK_SL_NS1G_6fusion15FusionCallbacksIS1K_NS1N_13LinCombEltActINS1G_6thread4ReLuESK_fSK_fLNS_15FloatRoundStyleE2EEESJ_S1M_JEEES12_NS13_INS14_ILi2ELi4ELi3EEES17_NSV_INS5_IJS18_S1L_EEENS5_IJS1L_SC_EEEEEEENS4_17SM75_U32x4_LDSM_NENS4_14SM90_TMA_STOREES1Z_NS4_17SM90_U32x4_STSM_NENS4_9Copy_AtomIJS22_SK_EEEvEEEvvEEEEvNT_6ParamsE:
[----:B------:R-:W1:Y:S01]  /*0000*/  LDC R1, c[0x0][0x28] ;  /* 0x00000a00ff017b82 */ /* 0x000e620000000800 */
[----:B------:R-:W2:Y:S07]  /*0010*/  S2R R18, SR_TID.X ;  /* 0x0000000000127919 */ /* 0x000eae0000002100 */
[----:B------:R-:W3:Y:S01]  /*0020*/  LDC.64 R4, c[0x0][0x588] ;  /* 0x00016200ff047b82 */ /* 0x000ee20000000a00 */
[----:B------:R-:W-:Y:S01]  /*0030*/  ELECT P0, URZ, PT ;  /* 0x00000000003f782f */ /* 0x000fe20003800000 */
[----:B------:R-:W-:Y:S01]  /*0040*/  BSSY B0, `(.L_x_0) ;  /* 0x0000016000007945 */ /* 0x000fe20003800000 */
[----:B--2---:R-:W-:-:S02]  /*0050*/  SHF.R.U32.HI R8, RZ, 0x5, R18 ;  /* 0x00000005ff087819 */ /* 0x004fc40000011612 */
[----:B------:R-:W-:-:S03]  /*0060*/  SHF.R.U32.HI R2, RZ, 0x7, R18 ;  /* 0x00000007ff027819 */ /* 0x000fc60000011612 */
[----:B------:R-:W2:Y:S04]  /*0070*/  SHFL.IDX PT, R0, R8, RZ, 0x1f ;  /* 0x00001fff08007589 */ /* 0x000ea800000e0000 */
[----:B------:R4:W1:Y:S01]  /*0080*/  SHFL.IDX PT, R7, R2, RZ, 0x1f ;  /* 0x00001fff02077589 */ /* 0x00086200000e0000 */
[----:B--2---:R-:W-:Y:S02]  /*0090*/  ISETP.NE.OR P0, PT, R0, RZ, !P0 ;  /* 0x000000ff0000720c */ /* 0x004fe40004705670 */
[----:B------:R-:W-:-:S11]  /*00a0*/  SHF.R.S32.HI R3, RZ, 0x1f, R0 ;  /* 0x0000001fff037819 */ /* 0x000fd60000011400 */
[----:B-1-34-:R-:W-:Y:S05]  /*00b0*/  @P0 BRA `(.L_x_1) ;  /* 0x0000000000380947 */ /* 0x01afea0003800000 */
[----:B------:R-:W-:Y:S02]  /*00c0*/  ULDC.64 UR4, c[0x0][0x198] ;  /* 0x0000660000047ab9 */ /* 0x000fe40000000a00 */
[----:B------:R-:W-:Y:S02]  /*00d0*/  UIADD3 UR6, UP0, UR4, 0xf0, URZ ;  /* 0x000000f004067890 */ /* 0x000fe4000ff1e03f */
[----:B------:R-:W-:Y:S02]  /*00e0*/  UIADD3 UR8, UP1, UR4, 0x1f0, URZ ;  /* 0x000001f004087890 */ /* 0x000fe4000ff3e03f */
[----:B------:R-:W-:Y:S02]  /*00f0*/  UIADD3 UR10, UP2, UR4, 0x3f0, URZ ;  /* 0x000003f0040a7890 */ /* 0x000fe4000ff5e03f */
[----:B------:R-:W-:Y:S02]  /*0100*/  UIADD3 UR4, UP3, UR4, 0x4f0, URZ ;  /* 0x000004f004047890 */ /* 0x000fe4000ff7e03f */
[----:B------:R-:W-:-:S02]  /*0110*/  UIADD3.X UR7, URZ, UR5, URZ, UP0, !UPT ;  /* 0x000000053f077290 */ /* 0x000fc400087fe43f */
[----:B------:R-:W-:Y:S02]  /*0120*/  UIADD3.X UR9, URZ, UR5, URZ, UP1, !UPT ;  /* 0x000000053f097290 */ /* 0x000fe40008ffe43f */
[----:B------:R-:W-:Y:S02]  /*0130*/  UIADD3.X UR11, URZ, UR5, URZ, UP2, !UPT ;  /* 0x000000053f0b7290 */ /* 0x000fe400097fe43f */
[----:B------:R-:W-:-:S03]  /*0140*/  UIADD3.X UR5, URZ, UR5, URZ, UP3, !UPT ;  /* 0x000000053f057290 */ /* 0x000fc60009ffe43f */
[----:B------:R1:W-:Y:S02]  /*0150*/  UTMACCTL.PF [UR6] ;  /* 0x00000000060079b9 */ /* 0x0003e40008040000 */
[----:B------:R1:W-:Y:S02]  /*0160*/  UTMACCTL.PF [UR8] ;  /* 0x00000000080079b9 */ /* 0x0003e40008040000 */
[----:B------:R1:W-:Y:S02]  /*0170*/  UTMACCTL.PF [UR10] ;  /* 0x000000000a0079b9 */ /* 0x0003e40008040000 */
[----:B------:R1:W-:Y:S02]  /*0180*/  UTMACCTL.PF [UR4] ;  /* 0x00000000040079b9 */ /* 0x0003e40008040000 */
[----:B-1----:R-:W-:Y:S01]  /*0190*/  NOP ;  /* 0x0000000000007918 */ /* 0x002fe20000000000 */
.L_x_1:
[----:B------:R-:W-:Y:S05]  /*01a0*/  BSYNC B0 ;  /* 0x0000000000007941 */ /* 0x000fea0003800000 */
.L_x_0:
[----:B------:R-:W-:Y:S01]  /*01b0*/  ULDC.64 UR4, c[0x0][0x590] ;  /* 0x0001640000047ab9 */ /* 0x000fe20000000a00 */
[----:B------:R-:W-:Y:S01]  /*01c0*/  LEA.HI R3, R3, R0, RZ, 0x2 ;  /* 0x0000000003037211 */ /* 0x000fe200078f10ff */
[----:B------:R-:W-:Y:S01]  /*01d0*/  ULDC.64 UR42, c[0x0][0x208] ;  /* 0x00008200002a7ab9 */ /* 0x000fe20000000a00 */
[----:B------:R-:W-:Y:S01]  /*01e0*/  ISETP.NE.U32.AND P2, PT, RZ, UR4, PT ;  /* 0x00000004ff007c0c */ /* 0x000fe2000bf45070 */
[----:B------:R-:W-:Y:S01]  /*01f0*/  IMAD.MOV.U32 R2, RZ, RZ, R4 ;  /* 0x000000ffff027224 */ /* 0x000fe200078e0004 */
[----:B------:R-:W-:Y:S02]  /*0200*/  LOP3.LUT R3, R3, 0xfffffffc, RZ, 0xc0, !PT ;  /* 0xfffffffc03037812 */ /* 0x000fe400078ec0ff */
[----:B------:R-:W-:Y:S02]  /*0210*/  ISETP.NE.AND.EX P3, PT, RZ, UR5, PT, P2 ;  /* 0x00000005ff007c0c */ /* 0x000fe4000bf65320 */
[----:B------:R-:W-:Y:S01]  /*0220*/  PRMT R6, RZ, 0x7610, R6 ;  /* 0x00007610ff067816 */ /* 0x000fe20000000006 */
[----:B------:R-:W-:Y:S01]  /*0230*/  IMAD.IADD R0, R0, 0x1, -R3 ;  /* 0x0000000100007824 */ /* 0x000fe200078e0a03 */
[----:B------:R-:W-:-:S09]  /*0240*/  MOV R3, R5 ;  /* 0x0000000500037202 */ /* 0x000fd20000000f00 */
[----:B------:R-:W-:Y:S05]  /*0250*/  @P3 BRA `(.L_x_2) ;  /* 0x0000000000303947 */ /* 0x000fea0003800000 */
[----:B------:R-:W-:Y:S02]  /*0260*/  ULDC.64 UR6, c[0x0][0x588] ;  /* 0x0001620000067ab9 */ /* 0x000fe40000000a00 */
[----:B------:R-:W-:-:S04]  /*0270*/  ISETP.NE.U32.AND P0, PT, RZ, UR6, PT ;  /* 0x00000006ff007c0c */ /* 0x000fc8000bf05070 */
[----:B------:R-:W-:-:S13]  /*0280*/  ISETP.NE.AND.EX P0, PT, RZ, UR7, PT, P0 ;  /* 0x00000007ff007c0c */ /* 0x000fda000bf05300 */
[----:B------:R-:W-:Y:S05]  /*0290*/  @!P0 BRA `(.L_x_3) ;  /* 0x0000000000108947 */ /* 0x000fea0003800000 */
[----:B------:R-:W2:Y:S02]  /*02a0*/  LDG.E R6, desc[UR42][R2.64] ;  /* 0x0000002a02067981 */ /* 0x000ea4000c1e1900 */
[----:B--2---:R-:W-:Y:S01]  /*02b0*/  FSETP.NEU.AND P1, PT, R6, RZ, PT ;  /* 0x000000ff0600720b */ /* 0x004fe20003f2d000 */
[----:B------:R-:W-:Y:S01]  /*02c0*/  IMAD.MOV.U32 R6, RZ, RZ, 0x1 ;  /* 0x00000001ff067424 */ /* 0x000fe200078e00ff */
[----:B------:R-:W-:Y:S11]  /*02d0*/  BRA `(.L_x_2) ;  /* 0x0000000000107947 */ /* 0x000ff60003800000 */
.L_x_3:
[----:B------:R-:W-:Y:S01]  /*02e0*/  ULDC UR6, c[0x0][0x580] ;  /* 0x0001600000067ab9 */ /* 0x000fe20000000800 */
[----:B------:R-:W-:Y:S01]  /*02f0*/  IMAD.MOV.U32 R6, RZ, RZ, 0x1 ;  /* 0x00000001ff067424 */ /* 0x000fe200078e00ff */
[----:B------:R-:W-:Y:S02]  /*0300*/  FSETP.NEU.AND P1, PT, RZ, UR6, PT ;  /* 0x00000006ff007c0b */ /* 0x000fe4000bf2d000 */
[----:B------:R-:W-:-:S11]  /*0310*/  CS2R R2, SRZ ;  /* 0x0000000000027805 */ /* 0x000fd6000001ff00 */
.L_x_2:
[----:B------:R-:W-:Y:S02]  /*0320*/  ISETP.NE.U32.AND P4, PT, R2, RZ, PT ;  /* 0x000000ff0200720c */ /* 0x000fe40003f85070 */
[----:B------:R-:W-:Y:S02]  /*0330*/  ISETP.NE.AND.EX P5, PT, RZ, UR5, PT, P2 ;  /* 0x00000005ff007c0c */ /* 0x000fe4000bfa5320 */
[----:B------:R-:W-:Y:S02]  /*0340*/  ISETP.NE.AND.EX P2, PT, R3, RZ, PT, P4 ;  /* 0x000000ff0300720c */ /* 0x000fe40003f45340 */
[----:B------:R-:W-:-:S11]  /*0350*/  PLOP3.LUT P0, PT, PT, PT, PT, 0x8, 0x0 ;  /* 0x000000000000781c */ /* 0x000fd60003f0e170 */
[----:B------:R-:W-:Y:S05]  /*0360*/  @P2 BRA P5, `(.L_x_4) ;  /* 0x0000000000342947 */ /* 0x000fea0002800000 */
[----:B------:R-:W-:-:S04]  /*0370*/  ISETP.NE.U32.AND P0, PT, RZ, UR4, PT ;  /* 0x00000004ff007c0c */ /* 0x000fc8000bf05070 */
[----:B------:R-:W-:-:S13]  /*0380*/  ISETP.NE.AND.EX P0, PT, RZ, UR5, PT, P0 ;  /* 0x00000005ff007c0c */ /* 0x000fda000bf05300 */
[----:B------:R-:W-:Y:S05]  /*0390*/  @!P0 BRA `(.L_x_5) ;  /* 0x0000000000248947 */ /* 0x000fea0003800000 */
[----:B------:R-:W-:Y:S02]  /*03a0*/  PRMT R6, R6, 0x9910, RZ ;  /* 0x0000991006067816 */ /* 0x000fe400000000ff */
[----:B------:R-:W-:Y:S02]  /*03b0*/  ISETP.NE.U32.AND P0, PT, R2, RZ, PT ;  /* 0x000000ff0200720c */ /* 0x000fe40003f05070 */
[----:B------:R-:W-:Y:S02]  /*03c0*/  ISETP.NE.AND P2, PT, R6, RZ, PT ;  /* 0x000000ff0600720c */ /* 0x000fe40003f45270 */
[----:B------:R-:W-:Y:S02]  /*03d0*/  ISETP.NE.AND.EX P0, PT, R3, RZ, PT, P0 ;  /* 0x000000ff0300720c */ /* 0x000fe40003f05300 */
[----:B------:R-:W-:-:S09]  /*03e0*/  SEL R2, RZ, 0xffffffff, P1 ;  /* 0xffffffffff027807 */ /* 0x000fd20000800000 */
[----:B------:R-:W-:-:S04]  /*03f0*/  @!P2 SEL R2, RZ, 0xffffffff, P0 ;  /* 0xffffffffff02a807 */ /* 0x000fc80000000000 */
[----:B------:R-:W-:-:S04]  /*0400*/  LOP3.LUT R2, R2, 0x1, RZ, 0xc0, !PT ;  /* 0x0000000102027812 */ /* 0x000fc800078ec0ff */
[----:B------:R-:W-:Y:S01]  /*0410*/  ISETP.EQ.U32.AND P0, PT, R2, 0x1, PT ;  /* 0x000000010200780c */ /* 0x000fe20003f02070 */
[----:B------:R-:W-:-:S12]  /*0420*/  BRA `(.L_x_4) ;  /* 0x0000000000047947 */ /* 0x000fd80003800000 */
.L_x_5:
[----:B------:R-:W-:-:S13]  /*0430*/  PLOP3.LUT P0, PT, P1, PT, PT, 0x8, 0x0 ;  /* 0x000000000000781c */ /* 0x000fda0000f0e170 */
.L_x_4:
[----:B------:R-:W1:Y:S02]  /*0440*/  SHFL.IDX PT, R2, R8, RZ, 0x1f ;  /* 0x00001fff08027589 */ /* 0x000e6400000e0000 */
[----:B-1----:R-:W-:-:S13]  /*0450*/  ISETP.NE.AND P1, PT, R2, RZ, PT ;  /* 0x000000ff0200720c */ /* 0x002fda0003f25270 */
[----:B------:R-:W-:Y:S05]  /*0460*/  @P1 BRA `(.L_x_6) ;  /* 0x0000000000581947 */ /* 0x000fea0003800000 */
[----:B------:R-:W1:Y:S01]  /*0470*/  S2UR UR8, SR_CgaCtaId ;  /* 0x00000000000879c3 */ /* 0x000e620000008800 */
[----:B------:R-:W-:Y:S01]  /*0480*/  UMOV UR4, 0x400 ;  /* 0x0000040000047882 */ /* 0x000fe20000000000 */
[----:B------:R-:W-:Y:S01]  /*0490*/  UMOV UR5, 0x1 ;  /* 0x0000000100057882 */ /* 0x000fe20000000000 */
[----:B------:R-:W-:Y:S01]  /*04a0*/  UMOV UR6, 0x4 ;  /* 0x0000000400067882 */ /* 0x000fe20000000000 */
[----:B------:R-:W-:Y:S01]  /*04b0*/  ELECT P1, URZ, PT ;  /* 0x00000000003f782f */ /* 0x000fe20003820000 */
[----:B------:R-:W-:-:S04]  /*04c0*/  UIADD3 UR6, -UR6, 0x100000, URZ ;  /* 0x0010000006067890 */ /* 0x000fc8000fffe13f */
[----:B------:R-:W-:Y:S02]  /*04d0*/  USHF.L.U32 UR7, UR6, 0xb, URZ ;  /* 0x0000000b06077899 */ /* 0x000fe4000800063f */
[----:B------:R-:W-:Y:S02]  /*04e0*/  USHF.L.U32 UR6, UR6, 0x1, URZ ;  /* 0x0000000106067899 */ /* 0x000fe4000800063f */
[----:B-1----:R-:W-:Y:S02]  /*04f0*/  ULEA UR8, UR8, UR4, 0x18 ;  /* 0x0000000408087291 */ /* 0x002fe4000f8ec03f */
[----:B------:R-:W-:-:S04]  /*0500*/  UIADD3 UR4, -UR5, 0x100000, URZ ;  /* 0x0010000005047890 */ /* 0x000fc8000fffe13f */
[----:B------:R-:W-:Y:S02]  /*0510*/  USHF.L.U32 UR5, UR4, 0xb, URZ ;  /* 0x0000000b04057899 */ /* 0x000fe4000800063f */
[----:B------:R-:W-:Y:S01]  /*0520*/  USHF.L.U32 UR4, UR4, 0x1, URZ ;  /* 0x0000000104047899 */ /* 0x000fe2000800063f */
[----:B------:R-:W1:Y:S11]  /*0530*/  FENCE.VIEW.ASYNC.S ;  /* 0x00000000000073c6 */ /* 0x000e760000000000 */
[----:B-1----:R1:W2:Y:S01]  /*0540*/  SYNCS.EXCH.64 URZ, [UR8], UR4 ;  /* 0x00000004083f75b2 */ /* 0x0022a20008000100 */
[----:B------:R1:W3:Y:S01]  /*0550*/  SYNCS.EXCH.64 URZ, [UR8+0x20], UR6 ;  /* 0x00002006083f75b2 */ /* 0x0002e20008000100 */
[----:B------:R1:W4:Y:S01]  /*0560*/  SYNCS.EXCH.64 URZ, [UR8+0x8], UR4 ;  /* 0x00000804083f75b2 */ /* 0x0003220008000100 */
[----:B------:R1:W1:Y:S01]  /*0570*/  SYNCS.EXCH.64 URZ, [UR8+0x28], UR6 ;  /* 0x00002806083f75b2 */ /* 0x0002620008000100 */
[----:B------:R1:W1:Y:S01]  /*0580*/  SYNCS.EXCH.64 URZ, [UR8+0x10], UR4 ;  /* 0x00001004083f75b2 */ /* 0x0002620008000100 */
[----:B------:R1:W1:Y:S01]  /*0590*/  SYNCS.EXCH.64 URZ, [UR8+0x30], UR6 ;  /* 0x00003006083f75b2 */ /* 0x0002620008000100 */
[----:B------:R1:W1:Y:S01]  /*05a0*/  SYNCS.EXCH.64 URZ, [UR8+0x18], UR4 ;  /* 0x00001804083f75b2 */ /* 0x0002620008000100 */
[----:B------:R1:W1:Y:S01]  /*05b0*/  SYNCS.EXCH.64 URZ, [UR8+0x38], UR6 ;  /* 0x00003806083f75b2 */ /* 0x0002620008000100 */
[----:B------:R-:W-:Y:S01]  /*05c0*/  NOP ;  /* 0x0000000000007918 */ /* 0x000fe20000000000 */
.L_x_6:
[----:B------:R-:W5:Y:S01]  /*05d0*/  SHFL.IDX PT, R3, R8, RZ, 0x1f ;  /* 0x00001fff08037589 */ /* 0x000f6200000e0000 */
[----:B------:R-:W1:Y:S01]  /*05e0*/  S2UR UR9, SR_CTAID.X ;  /* 0x00000000000979c3 */ /* 0x000e620000002500 */
[----:B------:R-:W-:Y:S01]  /*05f0*/  NOP ;  /* 0x0000000000007918 */ /* 0x000fe20000000000 */
[----:B-----5:R-:W-:Y:S02]  /*0600*/  ISETP.NE.AND P1, PT, R3, RZ, PT ;  /* 0x000000ff0300720c */ /* 0x020fe40003f25270 */
[----:B------:R-:W-:-:S04]  /*0610*/  SHF.R.S32.HI R3, RZ, 0x1f, R18 ;  /* 0x0000001fff037819 */ /* 0x000fc80000011412 */
[----:B------:R-:W-:-:S07]  /*0620*/  LEA.HI R3, R3, R18, RZ, 0x7 ;  /* 0x0000001203037211 */ /* 0x000fce00078f38ff */
[----:B-1----:R-:W-:Y:S05]  /*0630*/  @P1 BRA `(.L_x_7) ;  /* 0x0000000000581947 */ /* 0x002fea0003800000 */
[----:B------:R-:W1:Y:S01]  /*0640*/  S2UR UR5, SR_CgaCtaId ;  /* 0x00000000000579c3 */ /* 0x000e620000008800 */
[----:B------:R-:W-:Y:S01]  /*0650*/  UMOV UR4, 0x400 ;  /* 0x0000040000047882 */ /* 0x000fe20000000000 */
[----:B------:R-:W-:Y:S01]  /*0660*/  UMOV UR6, 0x20 ;  /* 0x0000002000067882 */ /* 0x000fe20000000000 */
[----:B------:R-:W-:Y:S01]  /*0670*/  UMOV UR7, 0x100 ;  /* 0x0000010000077882 */ /* 0x000fe20000000000 */
[----:B------:R-:W-:Y:S01]  /*0680*/  ELECT P1, URZ, PT ;  /* 0x00000000003f782f */ /* 0x000fe20003820000 */
[----:B-1----:R-:W-:Y:S02]  /*0690*/  ULEA UR8, UR5, UR4, 0x18 ;  /* 0x0000000405087291 */ /* 0x002fe4000f8ec03f */
[----:B------:R-:W-:-:S04]  /*06a0*/  UIADD3 UR4, -UR6, 0x100000, URZ ;  /* 0x0010000006047890 */ /* 0x000fc8000fffe13f */
[----:B------:R-:W-:Y:S02]  /*06b0*/  USHF.L.U32 UR5, UR4, 0xb, URZ ;  /* 0x0000000b04057899 */ /* 0x000fe4000800063f */
[----:B------:R-:W-:Y:S02]  /*06c0*/  USHF.L.U32 UR4, UR4, 0x1, URZ ;  /* 0x0000000104047899 */ /* 0x000fe4000800063f */
[----:B------:R-:W-:-:S04]  /*06d0*/  UIADD3 UR6, -UR7, 0x100000, URZ ;  /* 0x0010000007067890 */ /* 0x000fc8000fffe13f */
[----:B------:R-:W-:Y:S02]  /*06e0*/  USHF.L.U32 UR7, UR6, 0xb, URZ ;  /* 0x0000000b06077899 */ /* 0x000fe4000800063f */
[----:B------:R-:W-:Y:S01]  /*06f0*/  USHF.L.U32 UR6, UR6, 0x1, URZ ;  /* 0x0000000106067899 */ /* 0x000fe2000800063f */
[----:B------:R-:W1:Y:S03]  /*0700*/  FENCE.VIEW.ASYNC.S ;  /* 0x00000000000073c6 */ /* 0x000e660000000000 */
[----:B-1----:R1:W1:Y:S08]  /*0710*/  SYNCS.EXCH.64 URZ, [UR8+0x40], UR4 ;  /* 0x00004004083f75b2 */ /* 0x0022700008000100 */
[----:B------:R1:W1:Y:S01]  /*0720*/  SYNCS.EXCH.64 URZ, [UR8+0x60], UR6 ;  /* 0x00006006083f75b2 */ /* 0x0002620008000100 */
[----:B------:R1:W1:Y:S01]  /*0730*/  SYNCS.EXCH.64 URZ, [UR8+0x48], UR4 ;  /* 0x00004804083f75b2 */ /* 0x0002620008000100 */
[----:B------:R1:W1:Y:S01]  /*0740*/  SYNCS.EXCH.64 URZ, [UR8+0x68], UR6 ;  /* 0x00006806083f75b2 */ /* 0x0002620008000100 */
[----:B------:R1:W1:Y:S01]  /*0750*/  SYNCS.EXCH.64 URZ, [UR8+0x50], UR4 ;  /* 0x00005004083f75b2 */ /* 0x0002620008000100 */
[----:B------:R1:W1:Y:S01]  /*0760*/  SYNCS.EXCH.64 URZ, [UR8+0x70], UR6 ;  /* 0x00007006083f75b2 */ /* 0x0002620008000100 */
[----:B------:R1:W1:Y:S01]  /*0770*/  SYNCS.EXCH.64 URZ, [UR8+0x58], UR4 ;  /* 0x00005804083f75b2 */ /* 0x0002620008000100 */
[----:B------:R1:W1:Y:S01]  /*0780*/  SYNCS.EXCH.64 URZ, [UR8+0x78], UR6 ;  /* 0x00007806083f75b2 */ /* 0x0002620008000100 */
[----:B------:R-:W-:Y:S01]  /*0790*/  NOP ;  /* 0x0000000000007918 */ /* 0x000fe20000000000 */
.L_x_7:
[----:B------:R-:W-:Y:S01]  /*07a0*/  LOP3.LUT R3, R3, 0xffffff80, RZ, 0xc0, !PT ;  /* 0xffffff8003037812 */ /* 0x000fe200078ec0ff */
[----:B------:R-:W5:Y:S01]  /*07b0*/  S2R R6, SR_CTAID.Y ;  /* 0x0000000000067919 */ /* 0x000f620000002600 */
[----:B------:R-:W-:Y:S01]  /*07c0*/  SHF.R.S32.HI R11, RZ, 0x1f, R2 ;  /* 0x0000001fff0b7819 */ /* 0x000fe20000011402 */
[----:B-1----:R-:W-:Y:S01]  /*07d0*/  ULDC UR4, c[0x0][0x150] ;  /* 0x0000540000047ab9 */ /* 0x002fe20000000800 */
[----:B------:R-:W-:Y:S01]  /*07e0*/  IADD3 R10, -R3, R18, RZ ;  /* 0x00000012030a7210 */ /* 0x000fe20007ffe1ff */
[----:B------:R1:W2:Y:S01]  /*07f0*/  SHFL.IDX PT, R12, R8, RZ, 0x1f ;  /* 0x00001fff080c7589 */ /* 0x0002a200000e0000 */
[----:B------:R-:W-:Y:S01]  /*0800*/  I2FP.F32.U32 R13, UR9 ;  /* 0x00000009000d7c45 */ /* 0x000fe20008201000 */
[----:B------:R-:W3:Y:S01]  /*0810*/  LDC R14, c[0x0][0x144] ;  /* 0x00005100ff0e7b82 */ /* 0x000ee20000000800 */
[----:B------:R-:W-:Y:S02]  /*0820*/  SHF.R.S32.HI R3, RZ, 0x1f, R10 ;  /* 0x0000001fff037819 */ /* 0x000fe4000001140a */
[----:B------:R-:W-:-:S02]  /*0830*/  ELECT P1, URZ, PT ;  /* 0x00000000003f782f */ /* 0x000fc40003820000 */
[----:B------:R-:W-:Y:S01]  /*0840*/  LEA.HI R11, R11, R2, RZ, 0x2 ;  /* 0x000000020b0b7211 */ /* 0x000fe200078f10ff */
[----:B------:R-:W-:Y:S01]  /*0850*/  FMUL R13, R13, UR4 ;  /* 0x000000040d0d7c20 */ /* 0x000fe20008400000 */
[----:B------:R-:W-:Y:S01]  /*0860*/  LEA.HI R3, R3, R10, RZ, 0x3 ;  /* 0x0000000a03037211 */ /* 0x000fe200078f18ff */
[----:B------:R-:W-:Y:S01]  /*0870*/  ULDC UR4, c[0x0][0x154] ;  /* 0x0000550000047ab9 */ /* 0x000fe20000000800 */
[----:B------:R-:W-:Y:S01]  /*0880*/  LOP3.LUT R11, R11, 0x3ffffffc, RZ, 0xc0, !PT ;  /* 0x3ffffffc0b0b7812 */ /* 0x000fe200078ec0ff */
[----:B------:R-:W-:Y:S01]  /*0890*/  IMAD.MOV.U32 R152, RZ, RZ, 0x1 ;  /* 0x00000001ff987424 */ /* 0x000fe200078e00ff */
[--C-:B------:R-:W-:Y:S01]  /*08a0*/  SHF.R.S32.HI R9, RZ, 0x3, R3.reuse ;  /* 0x00000003ff097819 */ /* 0x100fe20000011403 */
[----:B------:R-:W4:Y:S01]  /*08b0*/  F2I.U32.TRUNC.NTZ R13, R13 ;  /* 0x0000000d000d7305 */ /* 0x000f22000020f000 */
[----:B-1----:R-:W-:Y:S01]  /*08c0*/  SHF.R.S32.HI R8, RZ, 0x1f, R3 ;  /* 0x0000001fff087819 */ /* 0x002fe20000011403 */
[----:B------:R-:W-:Y:S01]  /*08d0*/  IMAD.IADD R11, R2, 0x1, -R11 ;  /* 0x00000001020b7824 */ /* 0x000fe200078e0a0b */
[----:B------:R-:W-:Y:S01]  /*08e0*/  ISETP.NE.AND P4, PT, R0, RZ, PT ;  /* 0x000000ff0000720c */ /* 0x000fe20003f85270 */
[----:B------:R-:W-:Y:S01]  /*08f0*/  NOP ;  /* 0x0000000000007918 */ /* 0x000fe20000000000 */
[----:B------:R-:W-:-:S02]  /*0900*/  LEA.HI R8, R8, R9, RZ, 0x2 ;  /* 0x0000000908087211 */ /* 0x000fc400078f10ff */
[----:B------:R-:W-:Y:S02]  /*0910*/  ISETP.EQ.OR P2, PT, R0, 0x3, !P4 ;  /* 0x000000030000780c */ /* 0x000fe40006742670 */
[----:B------:R-:W-:Y:S02]  /*0920*/  LOP3.LUT R8, R8, 0xfffffffc, RZ, 0xc0, !PT ;  /* 0xfffffffc08087812 */ /* 0x000fe400078ec0ff */
[----:B------:R-:W-:Y:S02]  /*0930*/  ISETP.EQ.AND P2, PT, R7, RZ, P2 ;  /* 0x000000ff0700720c */ /* 0x000fe40001742270 */
[----:B--2---:R-:W-:Y:S01]  /*0940*/  ISETP.NE.OR P1, PT, R12, RZ, !P1 ;  /* 0x000000ff0c00720c */ /* 0x004fe20004f25670 */
[----:B------:R-:W-:Y:S01]  /*0950*/  IMAD.IADD R8, R9, 0x1, -R8 ;  /* 0x0000000109087824 */ /* 0x000fe200078e0a08 */
[----:B------:R-:W-:Y:S01]  /*0960*/  SEL R22, RZ, 0x1, !P2 ;  /* 0x00000001ff167807 */ /* 0x000fe20005000000 */
[----:B----4-:R-:W-:Y:S01]  /*0970*/  IMAD.MOV R15, RZ, RZ, -R13 ;  /* 0x000000ffff0f7224 */ /* 0x010fe200078e0a0d */
[----:B-----5:R-:W-:Y:S01]  /*0980*/  I2FP.F32.U32 R3, R6 ;  /* 0x0000000600037245 */ /* 0x020fe20000201000 */
[----:B------:R-:W1:Y:S01]  /*0990*/  LDC R9, c[0x0][0x148] ;  /* 0x00005200ff097b82 */ /* 0x000e620000000800 */
[----:B------:R-:W-:-:S03]  /*09a0*/  LEA R8, R11, R8, 0x2 ;  /* 0x000000080b087211 */ /* 0x000fc600078e10ff */
[----:B------:R-:W-:Y:S01]  /*09b0*/  FMUL R12, R3, UR4 ;  /* 0x00000004030c7c20 */ /* 0x000fe20008400000 */
[----:B------:R-:W-:Y:S01]  /*09c0*/  LEA.HI R2, R8, R8, RZ, 0x1 ;  /* 0x0000000808027211 */ /* 0x000fe200078f08ff */
[----:B---3--:R-:W-:Y:S01]  /*09d0*/  IMAD R3, R14, R15, UR9 ;  /* 0x000000090e037e24 */ /* 0x008fe2000f8e020f */
[----:B------:R-:W-:Y:S01]  /*09e0*/  SHF.L.U32 R153, R8, 0x2, RZ ;  /* 0x0000000208997819 */ /* 0x000fe200000006ff */
[----:B------:R-:W-:Y:S01]  /*09f0*/  VOTEU.ALL UP0, P1 ;  /* 0x00000000003f7886 */ /* 0x000fe20000800000 */
[----:B------:R-:W-:Y:S01]  /*0a00*/  LOP3.LUT R11, R2, 0xfffffffe, RZ, 0xc0, !PT ;  /* 0xfffffffe020b7812 */ /* 0x000fe200078ec0ff */
[----:B------:R-:W2:Y:S01]  /*0a10*/  F2I.U32.TRUNC.NTZ R12, R12 ;  /* 0x0000000c000c7305 */ /* 0x000ea2000020f000 */
[----:B------:R-:W3:Y:S01]  /*0a20*/  LDC R13, c[0x0][0x140] ;  /* 0x00005000ff0d7b82 */ /* 0x000ee20000000800 */
[C---:B------:R-:W-:Y:S01]  /*0a30*/  LOP3.LUT R153, R8.reuse, 0xc, R153, 0x78, !PT ;  /* 0x0000000c08997812 */ /* 0x040fe200078e7899 */
[----:B------:R-:W-:Y:S01]  /*0a40*/  UMOV UR4, 0x20 ;  /* 0x0000002000047882 */ /* 0x000fe20000000000 */
[----:B------:R-:W-:Y:S01]  /*0a50*/  IMAD.IADD R2, R8, 0x1, -R11 ;  /* 0x0000000108027824 */ /* 0x000fe200078e0a0b */
[----:B------:R-:W-:Y:S01]  /*0a60*/  @!UP0 UMOV UR6, 0x400 ;  /* 0x0000040000068882 */ /* 0x000fe20000000000 */
[----:B------:R-:W-:-:S04]  /*0a70*/  @!UP0 UIADD3 UR4, -UR4, 0x100000, URZ ;  /* 0x0010000004048890 */ /* 0x000fc8000fffe13f */
[----:B------:R-:W-:Y:S02]  /*0a80*/  @!UP0 USHF.L.U32 UR5, UR4, 0xb, URZ ;  /* 0x0000000b04058899 */ /* 0x000fe4000800063f */
[----:B------:R-:W-:Y:S01]  /*0a90*/  @!UP0 USHF.L.U32 UR4, UR4, 0x1, URZ ;  /* 0x0000000104048899 */ /* 0x000fe2000800063f */
[----:B------:R-:W-:Y:S01]  /*0aa0*/  IADD3 R8, R7, -0x1, RZ ;  /* 0xffffffff07087810 */ /* 0x000fe20007ffe0ff */
[----:B------:R-:W-:Y:S01]  /*0ab0*/  VOTEU.ALL UP1, P1 ;  /* 0x00000000003f7886 */ /* 0x000fe20000820000 */
[----:B------:R-:W4:Y:S01]  /*0ac0*/  @!UP0 S2UR UR7, SR_CgaCtaId ;  /* 0x00000000000789c3 */ /* 0x000f220000008800 */
[----:B------:R-:W-:Y:S01]  /*0ad0*/  ISETP.NE.AND P5, PT, R2, R3, PT ;  /* 0x000000030200720c */ /* 0x000fe20003fa5270 */
[----:B--2---:R-:W-:-:S04]  /*0ae0*/  IMAD.MOV R24, RZ, RZ, -R12 ;  /* 0x000000ffff187224 */ /* 0x004fc800078e0a0c */
[----:B-1----:R-:W-:-:S08]  /*0af0*/  IMAD R11, R9, R24, R6 ;  /* 0x00000018090b7224 */ /* 0x002fd000078e0206 */
[----:B------:R-:W-:Y:S02]  /*0b00*/  @P5 LEA.HI R2, R153, R153, RZ, 0x1 ;  /* 0x0000009999025211 */ /* 0x000fe400078f08ff */
[----:B---3--:R-:W-:Y:S02]  /*0b10*/  ISETP.EQ.U32.AND P2, PT, R13, 0x1, PT ;  /* 0x000000010d00780c */ /* 0x008fe40003f42070 */
[----:B------:R-:W-:-:S04]  /*0b20*/  @P5 SHF.R.S32.HI R2, RZ, 0x1, R2 ;  /* 0x00000001ff025819 */ /* 0x000fc80000011402 */
[----:B------:R-:W-:Y:S01]  /*0b30*/  @P5 ISETP.NE.AND P6, PT, R2, R11, PT ;  /* 0x0000000b0200520c */ /* 0x000fe20003fc5270 */
[----:B----4-:R-:W-:Y:S01]  /*0b40*/  @!UP0 ULEA UR6, UR7, UR6, 0x18 ;  /* 0x0000000607068291 */ /* 0x010fe2000f8ec03f */
[----:B------:R-:W-:Y:S01]  /*0b50*/  VOTEU.ALL UP0, P1 ;  /* 0x00000000003f7886 */ /* 0x000fe20000800000 */
[----:B------:R-:W-:Y:S02]  /*0b60*/  LOP3.LUT P1, RZ, R10, 0x7, RZ, 0xc0, !PT ;  /* 0x000000070aff7812 */ /* 0x000fe4000782c0ff */
[----:B------:R-:W-:Y:S02]  /*0b70*/  @P5 SEL R152, RZ, 0x1, P6 ;  /* 0x00000001ff985807 */ /* 0x000fe40003000000 */
[----:B------:R-:W-:Y:S02]  /*0b80*/  ISETP.NE.AND P5, PT, R7, RZ, PT ;  /* 0x000000ff0700720c */ /* 0x000fe40003fa5270 */
[----:B------:R-:W-:Y:S02]  /*0b90*/  ISETP.LT.U32.AND P1, PT, R153, 0x2, !P1 ;  /* 0x000000029900780c */ /* 0x000fe40004f21070 */
[----:B------:R-:W-:Y:S01]  /*0ba0*/  ISETP.EQ.AND P6, PT, R0, 0x2, !P5 ;  /* 0x000000020000780c */ /* 0x000fe20006fc2270 */
[----:B------:R-:W1:Y:S02]  /*0bb0*/  FENCE.VIEW.ASYNC.S ;  /* 0x00000000000073c6 */ /* 0x000e640000000000 */
[----:B-1----:R1:W2:Y:S01]  /*0bc0*/  @!UP0 SYNCS.EXCH.64 URZ, [UR6+0x80], UR4 ;  /* 0x00008004063f85b2 */ /* 0x0022a20008000100 */
[----:B------:R-:W-:-:S02]  /*0bd0*/  SEL R11, RZ, 0x1, !P1 ;  /* 0x00000001ff0b7807 */ /* 0x000fc40004800000 */
[----:B------:R-:W-:Y:S02]  /*0be0*/  ISETP.GE.U32.AND P1, PT, R8, 0x2, PT ;  /* 0x000000020800780c */ /* 0x000fe40003f26070 */
[----:B------:R-:W-:Y:S02]  /*0bf0*/  SEL R19, RZ, 0x1, !P6 ;  /* 0x00000001ff137807 */ /* 0x000fe40007000000 */
[----:B------:R-:W-:Y:S02]  /*0c00*/  LOP3.LUT R152, R152, R11, RZ, 0xc0, !PT ;  /* 0x0000000b98987212 */ /* 0x000fe400078ec0ff */
[----:B------:R-:W-:Y:S02]  /*0c10*/  SEL R19, R19, 0x2, P1 ;  /* 0x0000000213137807 */ /* 0x000fe40000800000 */
[----:B------:R-:W-:Y:S01]  /*0c20*/  SEL R22, R22, 0x2, P1 ;  /* 0x0000000216167807 */ /* 0x000fe20000800000 */
[----:B------:R1:W3:Y:S01]  /*0c30*/  @!UP1 SYNCS.EXCH.64 URZ, [UR6+0x88], UR4 ;  /* 0x00008804063f95b2 */ /* 0x0002e20008000100 */
[----:B------:R-:W-:Y:S01]  /*0c40*/  NOP ;  /* 0x0000000000007918 */ /* 0x000fe20000000000 */
[----:B------:R-:W-:Y:S05]  /*0c50*/  @!P2 BRA `(.L_x_8) ;  /* 0x000000000008a947 */ /* 0x000fea0003800000 */
[----:B--23--:R-:W-:Y:S01]  /*0c60*/  UCGABAR_ARV ;  /* 0x00000000000079c7 */ /* 0x00cfe20008000000 */
[----:B------:R-:W-:Y:S05]  /*0c70*/  BRA `(.L_x_9) ;  /* 0x0000000000047947 */ /* 0x000fea0003800000 */
.L_x_8:
[----:B--23--:R-:W-:Y:S01]  /*0c80*/  NOP ;  /* 0x0000000000007918 */ /* 0x00cfe20000000000 */
.L_x_9:
[----:B------:R-:W2:Y:S01]  /*0c90*/  LDC R2, c[0x0][0x904] ;  /* 0x00024100ff027b82 */ /* 0x000ea20000000800 */
[----:B------:R-:W-:Y:S01]  /*0ca0*/  MOV R11, RZ ;  /* 0x000000ff000b7202 */ /* 0x000fe20000000f00 */
[----:B------:R-:W-:Y:S01]  /*0cb0*/  IMAD.U32 R10, RZ, RZ, UR9 ;  /* 0x00000009ff0a7e24 */ /* 0x000fe2000f8e00ff */
[----:B--2---:R-:W-:-:S04]  /*0cc0*/  ISETP.NE.AND P1, PT, R2, 0x1, PT ;  /* 0x000000010200780c */ /* 0x004fc80003f25270 */
[----:B------:R-:W-:-:S09]  /*0cd0*/  P2R R7, PR, RZ, 0x2 ;  /* 0x00000002ff077803 */ /* 0x000fd20000000000 */
[----:B------:R-:W2:Y:S01]  /*0ce0*/  @P1 LDC R17, c[0x0][0x10] ;  /* 0x00000400ff111b82 */ /* 0x000ea20000000800 */
[----:B------:R-:W-:Y:S02]  /*0cf0*/  @P1 IMAD.MOV.U32 R7, RZ, RZ, RZ ;  /* 0x000000ffff071224 */ /* 0x000fe400078e00ff */
[----:B------:R-:W-:-:S05]  /*0d00*/  @P1 IMAD.MOV.U32 R15, RZ, RZ, RZ ;  /* 0x000000ffff0f1224 */ /* 0x000fca00078e00ff */
[----:B------:R-:W3:Y:S01]  /*0d10*/  @!P1 LDC R13, c[0x0][0xc] ;  /* 0x00000300ff0d9b82 */ /* 0x000ee20000000800 */
[----:B-1----:R-:W-:Y:S01]  /*0d20*/  ULDC UR4, c[0x0][0xc] ;  /* 0x0000030000047ab9 */ /* 0x002fe20000000800 */
[----:B------:R-:W-:Y:S01]  /*0d30*/  ULDC UR5, c[0x0][0x10] ;  /* 0x0000040000057ab9 */ /* 0x000fe20000000800 */
[----:B------:R-:W-:Y:S01]  /*0d40*/  ULDC UR6, c[0x0][0x14] ;  /* 0x0000050000067ab9 */ /* 0x000fe20000000800 */
[----:B------:R-:W-:-:S04]  /*0d50*/  UIMAD.WIDE.U32 UR4, UR4, UR5, URZ ;  /* 0x00000005040472a5 */ /* 0x000fc8000f8e003f */
[----:B------:R-:W-:Y:S02]  /*0d60*/  UIMAD.WIDE.U32 UR40, UR4, UR6, URZ ;  /* 0x00000006042872a5 */ /* 0x000fe4000f8e003f */
[----:B------:R-:W-:-:S04]  /*0d70*/  UIMAD UR38, UR5, UR6, URZ ;  /* 0x00000006052672a4 */ /* 0x000fc8000f8e023f */
[----:B------:R-:W-:Y:S01]  /*0d80*/  UIADD3 UR38, UR41, UR38, URZ ;  /* 0x0000002629267290 */ /* 0x000fe2000fffe03f */
[----:B--2---:R-:W-:-:S04]  /*0d90*/  @P1 IMAD.WIDE.U32 R16, R17, UR9, R6 ;  /* 0x0000000911101c25 */ /* 0x004fc8000f8e0006 */
[----:B------:R-:W-:Y:S02]  /*0da0*/  @P1 IMAD.IADD R17, R17, 0x1, R15 ;  /* 0x0000000111111824 */ /* 0x000fe400078e020f */
[----:B---3--:R-:W-:-:S04]  /*0db0*/  @!P1 IMAD.WIDE.U32 R10, R6, R13, R10 ;  /* 0x0000000d060a9225 */ /* 0x008fc800078e000a */
[----:B------:R-:W-:Y:S01]  /*0dc0*/  @!P1 IMAD.MOV.U32 R17, RZ, RZ, R11 ;  /* 0x000000ffff119224 */ /* 0x000fe200078e000b */
[----:B------:R-:W-:Y:S01]  /*0dd0*/  @!P1 MOV R16, R10 ;  /* 0x0000000a00109202 */ /* 0x000fe20000000f00 */
[----:B------:R-:W-:Y:S06]  /*0de0*/  @!P2 BRA `(.L_x_10) ;  /* 0x00000000000ca947 */ /* 0x000fec0003800000 */
[----:B------:R-:W-:Y:S01]  /*0df0*/  UCGABAR_WAIT ;  /* 0x0000000000007dc7 */ /* 0x000fe20008000000 */
[----:B------:R-:W-:Y:S01]  /*0e00*/  CCTL.IVALL ;  /* 0x00000000ff00798f */ /* 0x000fe20002000000 */
[----:B------:R-:W-:Y:S05]  /*0e10*/  BRA `(.L_x_11) ;  /* 0x0000000000047947 */ /* 0x000fea0003800000 */
.L_x_10:
[----:B------:R-:W-:Y:S06]  /*0e20*/  BAR.SYNC.DEFER_BLOCKING 0x0 ;  /* 0x0000000000007b1d */ /* 0x000fec0000010000 */
.L_x_11:
[----:B------:R-:W1:Y:S01]  /*0e30*/  S2UR UR37, SR_CgaCtaId ;  /* 0x00000000002579c3 */ /* 0x000e620000008800 */
[----:B------:R-:W-:Y:S04]  /*0e40*/  BSSY B6, `(.L_x_12) ;  /* 0x00008e8000067945 */ /* 0x000fe80003800000 */
[----:B------:R-:W-:Y:S05]  /*0e50*/  @!P5 BRA `(.L_x_13) ;  /* 0x000000600038d947 */ /* 0x000fea0003800000 */
[----:B------:R-:W-:-:S13]  /*0e60*/  ISETP.GT.U32.AND P0, PT, R8, 0x1, PT ;  /* 0x000000010800780c */ /* 0x000fda0003f04070 */
[----:B------:R-:W-:Y:S05]  /*0e70*/  @P0 BRA `(.L_x_14) ;  /* 0x0000008c00900947 */ /* 0x000fea0003800000 */
[----:B------:R-:W-:Y:S01]  /*0e80*/  ULDC.64 UR4, c[0x0][0x8f8] ;  /* 0x00023e0000047ab9 */ /* 0x000fe20000000a00 */
[----:B------:R-:W-:Y:S01]  /*0e90*/  UMOV UR47, 0xffffffff ;  /* 0xffffffff002f7882 */ /* 0x000fe20000000000 */
[----:B------:R-:W-:Y:S01]  /*0ea0*/  ISETP.GE.U32.AND P0, PT, R16, UR4, PT ;  /* 0x0000000410007c0c */ /* 0x000fe2000bf06070 */
[----:B------:R-:W-:Y:S01]  /*0eb0*/  IMAD.MOV.U32 R23, RZ, RZ, -0x1 ;  /* 0xffffffffff177424 */ /* 0x000fe200078e00ff */
[----:B------:R-:W-:Y:S02]  /*0ec0*/  PRMT R154, RZ, 0x7610, R154 ;  /* 0x00007610ff9a7816 */ /* 0x000fe4000000009a */
[----:B------:R-:W-:Y:S02]  /*0ed0*/  ISETP.GE.U32.AND.EX P0, PT, R17, UR5, PT, P0 ;  /* 0x0000000511007c0c */ /* 0x000fe4000bf06100 */
[----:B------:R-:W-:Y:S02]  /*0ee0*/  MOV R158, 0xffffffff ;  /* 0xffffffff009e7802 */ /* 0x000fe40000000f00 */
[----:B------:R-:W-:-:S09]  /*0ef0*/  PRMT R0, RZ, 0x7610, R0 ;  /* 0x00007610ff007816 */ /* 0x000fd20000000000 */
[----:B------:R-:W-:Y:S05]  /*0f00*/  @P0 BRA `(.L_x_15) ;  /* 0x00000004002c0947 */ /* 0x000fea0003800000 */
[----:B------:R-:W2:Y:S01]  /*0f10*/  LDC.64 R20, c[0x0][0x8d0] ;  /* 0x00023400ff147b82 */ /* 0x000ea20000000a00 */
[----:B------:R-:W-:Y:S02]  /*0f20*/  IMAD.MOV.U32 R4, RZ, RZ, R16 ;  /* 0x000000ffff047224 */ /* 0x000fe400078e0010 */
[----:B------:R-:W-:-:S05]  /*0f30*/  IMAD.MOV.U32 R5, RZ, RZ, R17 ;  /* 0x000000ffff057224 */ /* 0x000fca00078e0011 */
[----:B------:R-:W3:Y:S08]  /*0f40*/  LDC R0, c[0x0][0x8d8] ;  /* 0x00023600ff007b82 */ /* 0x000ef00000000800 */
[----:B------:R-:W4:Y:S01]  /*0f50*/  LDC.64 R26, c[0x0][0x8c8] ;  /* 0x00023200ff1a7b82 */ /* 0x000f220000000a00 */
[----:B--2---:R-:W-:-:S04]  /*0f60*/  ISETP.NE.U32.AND P0, PT, R20, RZ, PT ;  /* 0x000000ff1400720c */ /* 0x004fc80003f05070 */
[----:B------:R-:W-:-:S13]  /*0f70*/  ISETP.NE.AND.EX P0, PT, R21, RZ, PT, P0 ;  /* 0x000000ff1500720c */ /* 0x000fda0003f05300 */
[----:B---34-:R-:W-:Y:S05]  /*0f80*/  @!P0 BRA `(.L_x_16) ;  /* 0x0000000000288947 */ /* 0x018fea0003800000 */
[----:B------:R-:W2:Y:S02]  /*0f90*/  LDC R13, c[0x0][0x8dc] ;  /* 0x00023700ff0d7b82 */ /* 0x000ea40000000800 */
[----:B--2---:R-:W-:-:S04]  /*0fa0*/  IADD3 R13, P0, R16, R13, RZ ;  /* 0x0000000d100d7210 */ /* 0x004fc80007f1e0ff */
[----:B------:R-:W-:-:S05]  /*0fb0*/  IADD3.X R15, RZ, R17, RZ, P0, !PT ;  /* 0x00000011ff0f7210 */ /* 0x000fca00007fe4ff */
[----:B------:R-:W-:-:S04]  /*0fc0*/  IMAD.WIDE.U32 R4, R15, R20, RZ ;  /* 0x000000140f047225 */ /* 0x000fc800078e00ff */
[----:B------:R-:W-:-:S04]  /*0fd0*/  IMAD.WIDE.U32 R10, P0, R13, R21, R4 ;  /* 0x000000150d0a7225 */ /* 0x000fc80007800004 */
[----:B------:R-:W-:-:S04]  /*0fe0*/  IMAD.WIDE.U32 R4, R13, R20, RZ ;  /* 0x000000140d047225 */ /* 0x000fc800078e00ff */
[----:B------:R-:W-:Y:S01]  /*0ff0*/  IMAD.X R13, RZ, RZ, RZ, P0 ;  /* 0x000000ffff0d7224 */ /* 0x000fe200000e06ff */
[----:B------:R-:W-:Y:S01]  /*1000*/  IADD3 RZ, P0, R5, R10, RZ ;  /* 0x0000000a05ff7210 */ /* 0x000fe20007f1e0ff */
[----:B------:R-:W-:-:S04]  /*1010*/  IMAD.MOV.U32 R12, RZ, RZ, R11 ;  /* 0x000000ffff0c7224 */ /* 0x000fc800078e000b */
[----:B------:R-:W-:-:S08]  /*1020*/  IMAD.WIDE.U32.X R4, R15, R21, R12, P0 ;  /* 0x000000150f047225 */ /* 0x000fd000000e040c */
.L_x_16:
[----:B------:R-:W2:Y:S01]  /*1030*/  LDC.64 R28, c[0x0][0x8e8] ;  /* 0x00023a00ff1c7b82 */ /* 0x000ea20000000a00 */
[-CC-:B------:R-:W-:Y:S02]  /*1040*/  SHF.R.U64 R25, R4, R0.reuse, R5.reuse ;  /* 0x0000000004197219 */ /* 0x180fe40000001205 */
[----:B------:R-:W-:Y:S02]  /*1050*/  SHF.R.U32.HI R0, RZ, R0, R5 ;  /* 0x00000000ff007219 */ /* 0x000fe40000011605 */
[----:B------:R-:W-:Y:S02]  /*1060*/  IADD3 R7, P0, RZ, -R25, RZ ;  /* 0x80000019ff077210 */ /* 0x000fe40007f1e0ff */
[----:B------:R-:W-:Y:S01]  /*1070*/  MOV R30, 0x1 ;  /* 0x00000001001e7802 */ /* 0x000fe20000000f00 */
[----:B------:R-:W3:Y:S01]  /*1080*/  LDC R8, c[0x0][0x8c0] ;  /* 0x00023000ff087b82 */ /* 0x000ee20000000800 */
[----:B------:R-:W-:-:S05]  /*1090*/  IADD3.X R5, RZ, ~R0, RZ, P0, !PT ;  /* 0x80000000ff057210 */ /* 0x000fca00007fe4ff */
[-C--:B------:R-:W-:Y:S02]  /*10a0*/  IMAD R0, R5, R26.reuse, RZ ;  /* 0x0000001a05007224 */ /* 0x080fe400078e02ff */
[----:B------:R-:W4:Y:S01]  /*10b0*/  LDC R11, c[0x0][0x8b0] ;  /* 0x00022c00ff0b7b82 */ /* 0x000f220000000800 */
[----:B------:R-:W-:-:S04]  /*10c0*/  IMAD.WIDE.U32 R4, R7, R26, R16 ;  /* 0x0000001a07047225 */ /* 0x000fc800078e0010 */
[----:B------:R-:W-:Y:S02]  /*10d0*/  IMAD R7, R7, R27, R0 ;  /* 0x0000001b07077224 */ /* 0x000fe400078e0200 */
[----:B------:R-:W-:Y:S01]  /*10e0*/  IMAD.MOV.U32 R0, RZ, RZ, -0x1 ;  /* 0xffffffffff007424 */ /* 0x000fe200078e00ff */
[----:B------:R-:W5:Y:S01]  /*10f0*/  LDC R21, c[0x0][0x900] ;  /* 0x00024000ff157b82 */ /* 0x000f620000000800 */
[----:B------:R-:W-:Y:S01]  /*1100*/  IMAD.IADD R5, R5, 0x1, R7 ;  /* 0x0000000105057824 */ /* 0x000fe200078e0207 */
[----:B--2---:R-:W-:Y:S01]  /*1110*/  ISETP.NE.U32.AND P0, PT, R28, RZ, PT ;  /* 0x000000ff1c00720c */ /* 0x004fe20003f05070 */
[----:B------:R-:W-:-:S03]  /*1120*/  IMAD R26, R9, R24, R6 ;  /* 0x00000018091a7224 */ /* 0x000fc600078e0206 */
[----:B------:R-:W-:Y:S02]  /*1130*/  ISETP.NE.AND.EX P0, PT, R29, RZ, PT, P0 ;  /* 0x000000ff1d00720c */ /* 0x000fe40003f05300 */
[----:B------:R-:W2:Y:S01]  /*1140*/  LDC R15, c[0x0][0x8a8] ;  /* 0x00022a00ff0f7b82 */ /* 0x000ea20000000800 */
[-CC-:B---3--:R-:W-:Y:S02]  /*1150*/  SHF.R.U64 R13, R4, R8.reuse, R5.reuse ;  /* 0x00000008040d7219 */ /* 0x188fe40000001205 */
[----:B------:R-:W-:-:S05]  /*1160*/  SHF.R.U32.HI R4, RZ, R8, R5 ;  /* 0x00000008ff047219 */ /* 0x000fca0000011605 */
[----:B------:R-:W3:Y:S01]  /*1170*/  LDC R12, c[0x0][0x8f0] ;  /* 0x00023c00ff0c7b82 */ /* 0x000ee20000000800 */
[-CC-:B----4-:R-:W-:Y:S02]  /*1180*/  SHF.R.U64 R23, R13, R11.reuse, R4.reuse ;  /* 0x0000000b0d177219 */ /* 0x190fe40000001204 */
[----:B------:R-:W-:-:S05]  /*1190*/  SHF.R.U32.HI R4, RZ, R11, R4 ;  /* 0x0000000bff047219 */ /* 0x000fca0000011604 */
[----:B------:R-:W4:Y:S01]  /*11a0*/  LDC R14, c[0x0][0x8e0] ;  /* 0x00023800ff0e7b82 */ /* 0x000f220000000800 */
[-CC-:B-----5:R-:W-:Y:S02]  /*11b0*/  SHF.R.U64 R24, R23, R21.reuse, R4.reuse ;  /* 0x0000001517187219 */ /* 0x1a0fe40000001204 */
[-C--:B------:R-:W-:Y:S02]  /*11c0*/  SHF.L.U32 R0, R0, R21.reuse, RZ ;  /* 0x0000001500007219 */ /* 0x080fe400000006ff */
[----:B------:R-:W-:Y:S01]  /*11d0*/  SHF.R.U32.HI R5, RZ, R21, R4 ;  /* 0x00000015ff057219 */ /* 0x000fe20000011604 */
[----:B------:R-:W-:Y:S01]  /*11e0*/  IMAD.MOV.U32 R4, RZ, RZ, R24 ;  /* 0x000000ffff047224 */ /* 0x000fe200078e0018 */
[----:B------:R-:W-:Y:S01]  /*11f0*/  LOP3.LUT R10, RZ, R0, RZ, 0x33, !PT ;  /* 0x00000000ff0a7212 */ /* 0x000fe200078e33ff */
[----:B------:R-:W1:Y:S01]  /*1200*/  LDC R20, c[0x0][0x8b8] ;  /* 0x00022e00ff147b82 */ /* 0x000e620000000800 */
[----:B------:R-:W-:Y:S05]  /*1210*/  @!P0 BRA `(.L_x_17) ;  /* 0x0000000000288947 */ /* 0x000fea0003800000 */
[----:B------:R-:W5:Y:S02]  /*1220*/  LDC R9, c[0x0][0x8f4] ;  /* 0x00023d00ff097b82 */ /* 0x000f640000000800 */
[----:B-----5:R-:W-:-:S05]  /*1230*/  IADD3 R9, P0, R24, R9, RZ ;  /* 0x0000000918097210 */ /* 0x020fca0007f1e0ff */
[----:B------:R-:W-:-:S04]  /*1240*/  IMAD.X R11, RZ, RZ, R5, P0 ;  /* 0x000000ffff0b7224 */ /* 0x000fc800000e0605 */
[----:B------:R-:W-:-:S04]  /*1250*/  IMAD.WIDE.U32 R4, R11, R28, RZ ;  /* 0x0000001c0b047225 */ /* 0x000fc800078e00ff */
[----:B------:R-:W-:-:S04]  /*1260*/  IMAD.WIDE.U32 R6, P0, R9, R29, R4 ;  /* 0x0000001d09067225 */ /* 0x000fc80007800004 */
[----:B------:R-:W-:Y:S01]  /*1270*/  IMAD.WIDE.U32 R4, R9, R28, RZ ;  /* 0x0000001c09047225 */ /* 0x000fe200078e00ff */
[----:B------:R-:W-:-:S03]  /*1280*/  IADD3.X R9, RZ, RZ, RZ, P0, !PT ;  /* 0x000000ffff097210 */ /* 0x000fc600007fe4ff */
[----:B------:R-:W-:Y:S01]  /*1290*/  IMAD.MOV.U32 R8, RZ, RZ, R7 ;  /* 0x000000ffff087224 */ /* 0x000fe200078e0007 */
[----:B------:R-:W-:-:S05]  /*12a0*/  IADD3 RZ, P0, R5, R6, RZ ;  /* 0x0000000605ff7210 */ /* 0x000fca0007f1e0ff */
[----:B------:R-:W-:-:S08]  /*12b0*/  IMAD.WIDE.U32.X R4, R11, R29, R8, P0 ;  /* 0x0000001d0b047225 */ /* 0x000fd000000e0408 */
.L_x_17:
[----:B---3--:R-:W-:Y:S01]  /*12c0*/  SHF.R.U64 R4, R4, R12, R5 ;  /* 0x0000000c04047219 */ /* 0x008fe20000001205 */
[----:B--2---:R-:W-:Y:S01]  /*12d0*/  VIADD R6, R15, 0xffffffff ;  /* 0xffffffff0f067836 */ /* 0x004fe20000000000 */
[----:B------:R-:W-:Y:S02]  /*12e0*/  SHF.L.U32 R0, R30, R21, RZ ;  /* 0x000000151e007219 */ /* 0x000fe400000006ff */
[----:B------:R-:W-:Y:S02]  /*12f0*/  LOP3.LUT R5, R23, R10, RZ, 0xc0, !PT ;  /* 0x0000000a17057212 */ /* 0x000fe400078ec0ff */
[----:B------:R-:W-:Y:S02]  /*1300*/  IADD3 R7, -R4, RZ, RZ ;  /* 0x000000ff04077210 */ /* 0x000fe40007ffe1ff */
[----:B------:R-:W-:Y:S01]  /*1310*/  SEL R3, R3, R26, !P1 ;  /* 0x0000001a03037207 */ /* 0x000fe20004800000 */
[----:B------:R-:W-:Y:S01]  /*1320*/  IMAD R4, R0, R4, R5 ;  /* 0x0000000400047224 */ /* 0x000fe200078e0205 */
[----:B------:R-:W-:Y:S01]  /*1330*/  LOP3.LUT R6, R13, R6, RZ, 0xc0, !PT ;  /* 0x000000060d067212 */ /* 0x000fe200078ec0ff */
[----:B----4-:R-:W-:Y:S01]  /*1340*/  IMAD R0, R7, R14, R24 ;  /* 0x0000000e07007224 */ /* 0x010fe200078e0218 */
[----:B------:R-:W-:Y:S01]  /*1350*/  R2UR UR47, R25 ;  /* 0x00000000192f72ca */ /* 0x000fe200000e0000 */
[----:B-1----:R-:W-:-:S02]  /*1360*/  IMAD R3, R4, R20, R3 ;  /* 0x0000001404037224 */ /* 0x002fc400078e0203 */
[----:B------:R-:W-:Y:S02]  /*1370*/  IMAD R0, R0, R15, R6 ;  /* 0x0000000f00007224 */ /* 0x000fe400078e0206 */
[----:B------:R-:W-:-:S03]  /*1380*/  IMAD.MOV.U32 R4, RZ, RZ, 0x1 ;  /* 0x00000001ff047424 */ /* 0x000fc600078e00ff */
[----:B------:R-:W-:Y:S02]  /*1390*/  SEL R158, R0, R3, !P1 ;  /* 0x00000003009e7207 */ /* 0x000fe40004800000 */
[----:B------:R-:W-:Y:S02]  /*13a0*/  SEL R23, R3, R0, !P1 ;  /* 0x0000000003177207 */ /* 0x000fe40004800000 */
[----:B------:R-:W-:-:S07]  /*13b0*/  PRMT R0, R4, 0x7610, R0 ;  /* 0x0000761004007816 */ /* 0x000fce0000000000 */
.L_x_15:
[----:B------:R-:W-:-:S08]  /*13c0*/  NOP ;  /* 0x0000000000007918 */ /* 0x000fd00000000000 */
[----:B------:R-:W2:Y:S02]  /*13d0*/  USETMAXREG.TRY_ALLOC.CTAPOOL UP0, 0xe8 ;  /* 0x000000e8000079c8 */ /* 0x000ea40008000600 */
[----:B--2---:R-:W-:-:S13]  /*13e0*/  PLOP3.LUT P0, PT, PT, PT, UP0, 0x80, 0x0 ;  /* 0x000000000000781c */ /* 0x004fda0003f0f008 */
[----:B------:R-:W-:Y:S05]  /*13f0*/  @!P0 BRA `(.L_x_15) ;  /* 0xfffffffc00f08947 */ /* 0x000fea000383ffff */
[----:B------:R-:W-:Y:S02]  /*1400*/  ULDC.64 UR4, c[0x0][0x590] ;  /* 0x0001640000047ab9 */ /* 0x000fe40000000a00 */
[----:B------:R-:W-:Y:S01]  /*1410*/  IMAD.U32 R161, RZ, RZ, UR4 ;  /* 0x00000004ffa17e24 */ /* 0x000fe2000f8e00ff */
[----:B------:R-:W-:-:S04]  /*1420*/  MOV R162, UR5 ;  /* 0x0000000500a27c02 */ /* 0x000fc80008000f00 */
[----:B------:R-:W-:-:S04]  /*1430*/  ISETP.NE.U32.AND P1, PT, R161, RZ, PT ;  /* 0x000000ffa100720c */ /* 0x000fc80003f25070 */
[----:B------:R-:W-:-:S13]  /*1440*/  ISETP.NE.AND.EX P0, PT, R162, RZ, PT, P1 ;  /* 0x000000ffa200720c */ /* 0x000fda0003f05310 */
[----:B------:R-:W-:Y:S05]  /*1450*/  @P0 BRA `(.L_x_18) ;  /* 0x00000000002c0947 */ /* 0x000fea0003800000 */
[----:B------:R-:W-:Y:S02]  /*1460*/  ULDC.64 UR4, c[0x0][0x588] ;  /* 0x0001620000047ab9 */ /* 0x000fe40000000a00 */
[----:B------:R-:W-:-:S04]  /*1470*/  ISETP.NE.U32.AND P0, PT, RZ, UR4, PT ;  /* 0x00000004ff007c0c */ /* 0x000fc8000bf05070 */
[----:B------:R-:W-:-:S13]  /*1480*/  ISETP.NE.AND.EX P0, PT, RZ, UR5, PT, P0 ;  /* 0x00000005ff007c0c */ /* 0x000fda000bf05300 */
[----:B------:R-:W-:Y:S05]  /*1490*/  @!P0 BRA `(.L_x_19) ;  /* 0x0000000000108947 */ /* 0x000fea0003800000 */
[----:B------:R-:W2:Y:S02]  /*14a0*/  LDC.64 R156, c[0x0][0x588] ;  /* 0x00016200ff9c7b82 */ /* 0x000ea40000000a00 */
[----:B--2---:R2:W5:Y:S01]  /*14b0*/  LDG.E R156, desc[UR42][R156.64] ;  /* 0x0000002a9c9c7981 */ /* 0x004562000c1e1900 */
[----:B------:R-:W-:Y:S01]  /*14c0*/  IMAD.MOV.U32 R154, RZ, RZ, 0x1 ;  /* 0x00000001ff9a7424 */ /* 0x000fe200078e00ff */
[----:B------:R-:W-:Y:S06]  /*14d0*/  BRA `(.L_x_18) ;  /* 0x00000000000c7947 */ /* 0x000fec0003800000 */
.L_x_19:
[----:B------:R-:W-:Y:S01]  /*14e0*/  ULDC UR4, c[0x0][0x580] ;  /* 0x0001600000047ab9 */ /* 0x000fe20000000800 */
[----:B------:R-:W-:Y:S01]  /*14f0*/  IMAD.MOV.U32 R154, RZ, RZ, 0x1 ;  /* 0x00000001ff9a7424 */ /* 0x000fe200078e00ff */
[----:B------:R-:W-:-:S07]  /*1500*/  MOV R156, UR4 ;  /* 0x00000004009c7c02 */ /* 0x000fce0008000f00 */
.L_x_18:
[----:B------:R-:W-:Y:S02]  /*1510*/  ULDC.64 UR4, c[0x0][0x5b0] ;  /* 0x00016c0000047ab9 */ /* 0x000fe40000000a00 */
[----:B------:R-:W-:-:S04]  /*1520*/  ISETP.NE.U32.AND P0, PT, RZ, UR4, PT ;  /* 0x00000004ff007c0c */ /* 0x000fc8000bf05070 */
[----:B------:R-:W-:-:S13]  /*1530*/  ISETP.NE.AND.EX P0, PT, RZ, UR5, PT, P0 ;  /* 0x00000005ff007c0c */ /* 0x000fda000bf05300 */
[----:B------:R-:W-:Y:S05]  /*1540*/  @P0 BRA `(.L_x_20) ;  /* 0x0000000000240947 */ /* 0x000fea0003800000 */
[----:B------:R-:W-:Y:S02]  /*1550*/  ULDC.64 UR4, c[0x0][0x5a8] ;  /* 0x00016a0000047ab9 */ /* 0x000fe40000000a00 */
[----:B------:R-:W-:-:S04]  /*1560*/  ISETP.NE.U32.AND P0, PT, RZ, UR4, PT ;  /* 0x00000004ff007c0c */ /* 0x000fc8000bf05070 */
[----:B------:R-:W-:-:S13]  /*1570*/  ISETP.NE.AND.EX P0, PT, RZ, UR5, PT, P0 ;  /* 0x00000005ff007c0c */ /* 0x000fda000bf05300 */
[----:B------:R-:W-:Y:S05]  /*1580*/  @!P0 BRA `(.L_x_21) ;  /* 0x00000000000c8947 */ /* 0x000fea0003800000 */
[----:B------:R-:W2:Y:S02]  /*1590*/  LDC.64 R4, c[0x0][0x5a8] ;  /* 0x00016a00ff047b82 */ /* 0x000ea40000000a00 */
[----:B--2---:R3:W5:Y:S01]  /*15a0*/  LDG.E R157, desc[UR42][R4.64] ;  /* 0x0000002a049d7981 */ /* 0x004762000c1e1900 */
[----:B------:R-:W-:Y:S05]  /*15b0*/  BRA `(.L_x_20) ;  /* 0x0000000000087947 */ /* 0x000fea0003800000 */
.L_x_21:
[----:B------:R-:W-:Y:S02]  /*15c0*/  ULDC UR4, c[0x0][0x5a0] ;  /* 0x0001680000047ab9 */ /* 0x000fe40000000800 */
[----:B--2---:R-:W-:-:S07]  /*15d0*/  IMAD.U32 R157, RZ, RZ, UR4 ;  /* 0x00000004ff9d7e24 */ /* 0x004fce000f8e00ff */
.L_x_20:
[----:B------:R-:W-:Y:S01]  /*15e0*/  LOP3.LUT P2, RZ, R0, 0xff, RZ, 0xc0, !PT ;  /* 0x000000ff00ff7812 */ /* 0x000fe2000784c0ff */
[----:B------:R-:W-:Y:S01]  /*15f0*/  UMOV UR36, URZ ;  /* 0x0000003f00247c82 */ /* 0x000fe20008000000 */
[----:B------:R-:W-:-:S11]  /*1600*/  PLOP3.LUT P0, PT, PT, PT, PT, 0x80, 0x0 ;  /* 0x000000000000781c */ /* 0x000fd60003f0f070 */
[----:B------:R-:W-:Y:S05]  /*1610*/  @!P2 BRA `(.L_x_22) ;  /* 0x0000005400b0a947 */ /* 0x000fea0003800000 */
[----:B------:R-:W-:Y:S01]  /*1620*/  ULDC UR4, c[0x0][0x28c] ;  /* 0x0000a30000047ab9 */ /* 0x000fe20000000800 */
[----:B------:R-:W-:Y:S01]  /*1630*/  IMAD.MOV.U32 R155, RZ, RZ, 0x10 ;  /* 0x00000010ff9b7424 */ /* 0x000fe200078e00ff */
[----:B------:R-:W-:Y:S01]  /*1640*/  UIADD3 UR4, UR4, 0x3f, URZ ;  /* 0x0000003f04047890 */ /* 0x000fe2000fffe03f */
[----:B------:R-:W-:Y:S01]  /*1650*/  LOP3.LUT P0, RZ, R18, 0x4, RZ, 0xc0, !PT ;  /* 0x0000000412ff7812 */ /* 0x000fe2000780c0ff */
[----:B------:R-:W-:Y:S01]  /*1660*/  ULDC.64 UR54, c[0x0][0x198] ;  /* 0x0000660000367ab9 */ /* 0x000fe20000000a00 */
[----:B------:R-:W-:Y:S01]  /*1670*/  LOP3.LUT R159, R22, 0x1, RZ, 0xfc, !PT ;  /* 0x00000001169f7812 */ /* 0x000fe200078efcff */
[----:B------:R-:W-:Y:S01]  /*1680*/  USHF.R.S32.HI UR5, URZ, 0x1f, UR4 ;  /* 0x0000001f3f057899 */ /* 0x000fe20008011404 */
[----:B------:R-:W-:Y:S01]  /*1690*/  LOP3.LUT R160, R19, 0x1, RZ, 0xfc, !PT ;  /* 0x0000000113a07812 */ /* 0x000fe200078efcff */
[----:B------:R-:W-:Y:S01]  /*16a0*/  UMOV UR39, URZ ;  /* 0x0000003f00277c82 */ /* 0x000fe20008000000 */
[----:B------:R-:W-:Y:S01]  /*16b0*/  SEL R155, R155, 0xfffffff0, !P0 ;  /* 0xfffffff09b9b7807 */ /* 0x000fe20004000000 */
[----:B------:R-:W-:Y:S01]  /*16c0*/  ULEA.HI UR5, UR5, UR4, URZ, 0x6 ;  /* 0x0000000405057291 */ /* 0x000fe2000f8f303f */
[----:B------:R-:W-:Y:S01]  /*16d0*/  UMOV UR48, URZ ;  /* 0x0000003f00307c82 */ /* 0x000fe20008000000 */
[----:B------:R-:W-:-:S02]  /*16e0*/  UMOV UR49, URZ ;  /* 0x0000003f00317c82 */ /* 0x000fc40008000000 */
[----:B------:R-:W-:Y:S01]  /*16f0*/  USHF.R.S32.HI UR50, URZ, 0x6, UR5 ;  /* 0x000000063f327899 */ /* 0x000fe20008011405 */
[----:B------:R-:W-:-:S11]  /*1700*/  UMOV UR36, URZ ;  /* 0x0000003f00247c82 */ /* 0x000fd60008000000 */
.L_x_133:
[----:B------:R-:W-:Y:S01]  /*1710*/  LOP3.LUT R0, R18, 0x80, RZ, 0xc0, !PT ;  /* 0x0000008012007812 */ /* 0x000fe200078ec0ff */
[----:B------:R-:W4:Y:S01]  /*1720*/  S2UR UR51, SR_CgaCtaId ;  /* 0x00000000003379c3 */ /* 0x000f220000008800 */
[----:B------:R-:W-:Y:S02]  /*1730*/  UMOV UR52, 0x400 ;  /* 0x0000040000347882 */ /* 0x000fe40000000000 */
[----:B------:R-:W-:-:S06]  /*1740*/  SHF.R.U32.HI R0, RZ, 0x7, R0 ;  /* 0x00000007ff007819 */ /* 0x000fcc0000011600 */
[----:B-1----:R-:W1:Y:S01]  /*1750*/  SHFL.IDX PT, R0, R0, RZ, 0x1f ;  /* 0x00001fff00007589 */ /* 0x002e6200000e0000 */
[----:B----4-:R-:W-:Y:S01]  /*1760*/  ULEA UR52, UR51, UR52, 0x18 ;  /* 0x0000003433347291 */ /* 0x010fe2000f8ec03f */
[----:B-1----:R-:W-:-:S13]  /*1770*/  R2UR UR4, R0 ;  /* 0x00000000000472ca */ /* 0x002fda00000e0000 */
[----:B------:R-:W-:-:S04]  /*1780*/  ULEA.HI UR5, UR4, UR4, URZ, 0x1 ;  /* 0x0000000404057291 */ /* 0x000fc8000f8f083f */
[----:B------:R-:W-:-:S04]  /*1790*/  ULOP3.LUT UR5, UR5, 0x7fffe, URZ, 0xc0, !UPT ;  /* 0x0007fffe05057892 */ /* 0x000fc8000f8ec03f */
[----:B------:R-:W-:-:S03]  /*17a0*/  UIADD3 UR5, UR4, -UR5, URZ ;  /* 0x8000000504057290 */ /* 0x000fc6000fffe03f */
[----:B------:R-:W-:Y:S01]  /*17b0*/  ULDC UR4, c[0x0][0x28c] ;  /* 0x0000a30000047ab9 */ /* 0x000fe20000000800 */
[----:B------:R-:W-:Y:S01]  /*17c0*/  ULEA UR5, UR5, UR52, 0xd ;  /* 0x0000003405057291 */ /* 0x000fe2000f8e683f */
[----:B------:R-:W-:-:S03]  /*17d0*/  ISETP.LT.AND P0, PT, RZ, UR4, PT ;  /* 0x00000004ff007c0c */ /* 0x000fc6000bf01270 */
[----:B------:R-:W-:-:S04]  /*17e0*/  UIADD3 UR5, UR5, 0x8400, URZ ;  /* 0x0000840005057890 */ /* 0x000fc8000fffe03f */
[----:B------:R-:W-:-:S04]  /*17f0*/  USHF.R.U32.HI UR5, URZ, 0x4, UR5 ;  /* 0x000000043f057899 */ /* 0x000fc80008011605 */
[----:B------:R-:W-:Y:S02]  /*1800*/  ULOP3.LUT UR44, UR5, 0x3fff, URZ, 0xc0, !UPT ;  /* 0x00003fff052c7892 */ /* 0x000fe4000f8ec03f */
[----:B------:R-:W-:Y:S10]  /*1810*/  @P0 BRA `(.L_x_23) ;  /* 0x0000000000400947 */ /* 0x000ff40003800000 */
[----:B------:R-:W-:Y:S01]  /*1820*/  MOV R0, 0x0 ;  /* 0x0000000000007802 */ /* 0x000fe20000000f00 */
[----:B------:R-:W-:Y:S01]  /*1830*/  ULDC.64 UR4, c[0x4][0x70] ;  /* 0x01001c0000047ab9 */ /* 0x000fe20000000a00 */
[----:B------:R-:W-:Y:S01]  /*1840*/  ULDC.64 UR6, c[0x4][0x8] ;  /* 0x0100020000067ab9 */ /* 0x000fe20000000a00 */
[----:B---3--:R-:W-:Y:S01]  /*1850*/  MOV R4, UR4 ;  /* 0x0000000400047c02 */ /* 0x008fe20008000f00 */
[----:B------:R1:W3:Y:S01]  /*1860*/  LDC.64 R14, c[0x4][R0] ;  /* 0x01000000000e7b82 */ /* 0x0002e20000000a00 */
[----:B------:R-:W-:Y:S01]  /*1870*/  IMAD.U32 R5, RZ, RZ, UR5 ;  /* 0x00000005ff057e24 */ /* 0x000fe2000f8e00ff */
[----:B------:R-:W-:Y:S01]  /*1880*/  ULDC.64 UR4, c[0x4][0x78] ;  /* 0x01001e0000047ab9 */ /* 0x000fe20000000a00 */
[----:B------:R-:W-:Y:S01]  /*1890*/  IMAD.U32 R10, RZ, RZ, UR6 ;  /* 0x00000006ff0a7e24 */ /* 0x000fe2000f8e00ff */
[----:B------:R-:W-:Y:S01]  /*18a0*/  MOV R7, UR5 ;  /* 0x0000000500077c02 */ /* 0x000fe20008000f00 */
[----:B------:R-:W-:Y:S01]  /*18b0*/  IMAD.U32 R6, RZ, RZ, UR4 ;  /* 0x00000004ff067e24 */ /* 0x000fe2000f8e00ff */
[----:B------:R-:W-:Y:S01]  /*18c0*/  MOV R8, 0x1e1 ;  /* 0x000001e100087802 */ /* 0x000fe20000000f00 */
[----:B------:R-:W-:-:S02]  /*18d0*/  IMAD.U32 R11, RZ, RZ, UR7 ;  /* 0x00000007ff0b7e24 */ /* 0x000fc4000f8e00ff */
[----:B------:R-:W-:Y:S02]  /*18e0*/  IMAD.MOV.U32 R12, RZ, RZ, 0x1 ;  /* 0x00000001ff0c7424 */ /* 0x000fe400078e00ff */
[----:B-1----:R-:W-:-:S07]  /*18f0*/  IMAD.MOV.U32 R13, RZ, RZ, RZ ;  /* 0x000000ffff0d7224 */ /* 0x002fce00078e00ff */
[----:B------:R-:W-:-:S07]  /*1900*/  LEPC R20, `(.L_x_23) ;  /* 0x000000001014794e */ /* 0x000fce0000000000 */
[----:B--23-5:R-:W-:Y:S05]  /*1910*/  CALL.ABS.NOINC R14 ;  /* 0x000000000e007343 */ /* 0x02cfea0003c00000 */
.L_x_23:
[----:B------:R-:W-:-:S13]  /*1920*/  ISETP.NE.AND P0, PT, R159, 0x3, PT ;  /* 0x000000039f00780c */ /* 0x000fda0003f05270 */
[----:B------:R-:W-:Y:S05]  /*1930*/  @!P0 BRA `(.L_x_24) ;  /* 0x0000000000048947 */ /* 0x000fea0003800000 */
[----:B------:R-:W-:Y:S01]  /*1940*/  BPT.TRAP 0x1 ;  /* 0x000000040000795c */ /* 0x000fe20000300000 */
.L_x_24:
[----:B------:R-:W-:Y:S01]  /*1950*/  IMAD.U32 R0, RZ, RZ, UR48 ;  /* 0x00000030ff007e24 */ /* 0x000fe2000f8e00ff */
[----:B------:R-:W-:-:S04]  /*1960*/  MOV R3, UR49 ;  /* 0x0000003100037c02 */ /* 0x000fc80008000f00 */
[----:B------:R-:W-:Y:S02]  /*1970*/  LEA R3, R3, UR52, 0x3 ;  /* 0x0000003403037c11 */ /* 0x000fe4000f8e18ff */
[----:B------:R-:W-:-:S04]  /*1980*/  SHF.L.U32 R0, R0, 0x1f, RZ ;  /* 0x0000001f00007819 */ /* 0x000fc800000006ff */
[----:B------:R1:W4:Y:S01]  /*1990*/  SYNCS.PHASECHK.TRANS64.TRYWAIT P1, [R3+URZ], R0 ;  /* 0x00000000030075a7 */ /* 0x000322000802017f */
[----:B------:R-:W-:Y:S05]  /*19a0*/  @!P0 BRA `(.L_x_25) ;  /* 0x0000000000048947 */ /* 0x000fea0003800000 */
[----:B------:R-:W-:Y:S01]  /*19b0*/  BPT.TRAP 0x1 ;  /* 0x000000040000795c */ /* 0x000fe20000300000 */
.L_x_25:
[----:B----4-:R-:W-:Y:S05]  /*19c0*/  @P1 BRA `(.L_x_26) ;  /* 0x0000000000081947 */ /* 0x010fea0003800000 */
[----:B------:R-:W4:Y:S02]  /*19d0*/  SYNCS.PHASECHK.TRANS64.TRYWAIT P1, [R3+URZ], R0 ;  /* 0x00000000030075a7 */ /* 0x000f24000802017f */
[----:B----4-:R-:W-:Y:S05]  /*19e0*/  @!P1 BRA `(.L_x_27) ;  /* 0x0000008000bc9947 */ /* 0x010fea0003800000 */
.L_x_26:
[----:B------:R-:W-:-:S04]  /*19f0*/  UISETP.LT.AND UP0, UPT, UR50, 0x1, UPT ;  /* 0x000000013200788c */ /* 0x000fc8000bf01270 */
[----:B------:R-:W-:-:S06]  /*1a00*/  USEL UR4, UR50, 0x1, UP0 ;  /* 0x0000000132047887 */ /* 0x000fcc0008000000 */
[----:B-1--4-:R-:W-:Y:S01]  /*1a10*/  IMAD.U32 R0, RZ, RZ, UR4 ;  /* 0x00000004ff007e24 */ /* 0x012fe2000f8e00ff */
[----:B------:R-:W-:Y:S05]  /*1a20*/  WARPSYNC.ALL ;  /* 0x0000000000007948 */ /* 0x000fea0003800000 */
[----:B------:R-:W-:-:S04]  /*1a30*/  IADD3 R0, -R0, UR50, RZ ;  /* 0x0000003200007c10 */ /* 0x000fc8000fffe1ff */
[----:B------:R-:W-:Y:S01]  /*1a40*/  ISETP.GE.AND P1, PT, R0, 0x1, PT ;  /* 0x000000010000780c */ /* 0x000fe20003f26270 */
[----:B------:R-:W-:Y:S01]  /*1a50*/  UIADD3 UR4, UR52, 0x28400, URZ ;  /* 0x0002840034047890 */ /* 0x000fe2000fffe03f */
[----:B------:R-:W-:Y:S01]  /*1a60*/  WARPGROUP.ARRIVE ;  /* 0x00000000000079c5 */ /* 0x000fe20000000000 */
[----:B------:R-:W-:Y:S01]  /*1a70*/  UMOV UR9, 0x40000040 ;  /* 0x4000004000097882 */ /* 0x000fe20000000000 */
[----:B------:R-:W-:Y:S01]  /*1a80*/  UMOV UR11, 0x40000040 ;  /* 0x40000040000b7882 */ /* 0x000fe20000000000 */
[----:B------:R-:W-:-:S04]  /*1a90*/  USHF.R.U32.HI UR4, URZ, 0x4, UR4 ;  /* 0x000000043f047899 */ /* 0x000fc80008011604 */
[----:B------:R-:W-:Y:S02]  /*1aa0*/  ULOP3.LUT UR5, UR4, 0x3fff, URZ, 0xc0, !UPT ;  /* 0x00003fff04057892 */ /* 0x000fe4000f8ec03f */
[----:B------:R-:W-:Y:S02]  /*1ab0*/  ULOP3.LUT UR4, UR44, 0x10000, URZ, 0xfc, !UPT ;  /* 0x000100002c047892 */ /* 0x000fe4000f8efc3f */
[----:B------:R-:W-:Y:S02]  /*1ac0*/  ULOP3.LUT UR5, UR5, 0x10000, URZ, 0xfc, !UPT ;  /* 0x0001000005057892 */ /* 0x000fe4000f8efc3f */
[----:B------:R-:W-:Y:S02]  /*1ad0*/  ULEA UR6, UR49, UR4, 0xb ;  /* 0x0000000431067291 */ /* 0x000fe4000f8e583f */
[----:B------:R-:W-:-:S05]  /*1ae0*/  ULEA UR7, UR49, UR5, 0xa ;  /* 0x0000000531077291 */ /* 0x000fca000f8e503f */
[----:B------:R-:W-:Y:S02]  /*1af0*/  UMOV UR8, UR6 ;  /* 0x0000000600087c82 */ /* 0x000fe40008000000 */
[----:B------:R-:W-:Y:S02]  /*1b00*/  UMOV UR10, UR7 ;  /* 0x00000007000a7c82 */ /* 0x000fe40008000000 */
[----:B------:R-:W-:Y:S01]  /*1b10*/  HGMMA.64x128x16.F32 R88, gdesc[UR8], RZ, !UPT, gsb0 ;  /* 0x01e00000085879f0 */ /* 0x000fe2000c0008ff */
[----:B------:R-:W-:Y:S01]  /*1b20*/  UIADD3 UR8, UR6, 0x400, URZ ;  /* 0x0000040006087890 */ /* 0x000fe2000fffe03f */
[----:B------:R-:W-:Y:S01]  /*1b30*/  UMOV UR9, 0x40000040 ;  /* 0x4000004000097882 */ /* 0x000fe20000000000 */
[----:B------:R-:W-:Y:S02]  /*1b40*/  WARPGROUP.DEPBAR.LE gsb0, 0x0 ;  /* 0x00008000000079c5 */ /* 0x000fe40000010000 */
[----:B------:R-:W-:-:S07]  /*1b50*/  WARPGROUP.ARRIVE ;  /* 0x00000000000079c5 */ /* 0x000fce0000000000 */
[----:B------:R-:W-:Y:S01]  /*1b60*/  HGMMA.64x128x16.F32 R24, gdesc[UR8], RZ, !UPT, gsb0 ;  /* 0x01e00000081879f0 */ /* 0x000fe2000c0008ff */
[----:B------:R-:W-:Y:S02]  /*1b70*/  UIADD3 UR8, UR6, 0x2, URZ ;  /* 0x0000000206087890 */ /* 0x000fe4000fffe03f */
[----:B------:R-:W-:Y:S01]  /*1b80*/  UIADD3 UR10, UR7, 0x2, URZ ;  /* 0x00000002070a7890 */ /* 0x000fe2000fffe03f */
[----:B------:R-:W-:Y:S01]  /*1b90*/  UMOV UR9, 0x40000040 ;  /* 0x4000004000097882 */ /* 0x000fe20000000000 */
[----:B------:R-:W-:Y:S01]  /*1ba0*/  UMOV UR11, 0x40000040 ;  /* 0x40000040000b7882 */ /* 0x000fe20000000000 */
[----:B------:R-:W-:Y:S02]  /*1bb0*/  WARPGROUP.DEPBAR.LE gsb0, 0x0 ;  /* 0x00008000000079c5 */ /* 0x000fe40000010000 */
[----:B------:R-:W-:-:S06]  /*1bc0*/  WARPGROUP.ARRIVE ;  /* 0x00000000000079c5 */ /* 0x000fcc0000000000 */
[----:B------:R-:W-:Y:S01]  /*1bd0*/  HGMMA.64x128x16.F32 R88, gdesc[UR8], R88, gsb0 ;  /* 0x01e00000085879f0 */ /* 0x000fe20008000858 */
[----:B------:R-:W-:Y:S01]  /*1be0*/  UIADD3 UR8, UR6, 0x402, URZ ;  /* 0x0000040206087890 */ /* 0x000fe2000fffe03f */
[----:B------:R-:W-:Y:S01]  /*1bf0*/  UMOV UR9, 0x40000040 ;  /* 0x4000004000097882 */ /* 0x000fe20000000000 */
[----:B------:R-:W-:Y:S02]  /*1c00*/  WARPGROUP.DEPBAR.LE gsb0, 0x0 ;  /* 0x00008000000079c5 */ /* 0x000fe40000010000 */
[----:B------:R-:W-:-:S07]  /*1c10*/  WARPGROUP.ARRIVE ;  /* 0x00000000000079c5 */ /* 0x000fce0000000000 */
[----:B------:R-:W-:Y:S01]  /*1c20*/  HGMMA.64x128x16.F32 R24, gdesc[UR8], R24, gsb0 ;  /* 0x01e00000081879f0 */ /* 0x000fe20008000818 */
        /* <DEDUP_REMOVED lines=23> */
[----:B------:R-:W-:Y:S03]  /*1da0*/  HGMMA.64x128x16.F32 R24, gdesc[UR8], R24, gsb0 ;  /* 0x01e00000081879f0 */ /* 0x000fe60008000818 */
[----:B------:R-:W-:Y:S02]  /*1db0*/  WARPGROUP.DEPBAR.LE gsb0, 0x0 ;  /* 0x00008000000079c5 */ /* 0x000fe40000010000 */
[----:B------:R-:W-:Y:S05]  /*1dc0*/  @!P1 BRA `(.L_x_28) ;  /* 0x0000000400609947 */ /* 0x000fea0003800000 */
[----:B------:R-:W-:Y:S02]  /*1dd0*/  UIADD3 UR6, UR49, 0x1, URZ ;  /* 0x0000000131067890 */ /* 0x000fe4000fffe03f */
[----:B------:R-:W-:Y:S02]  /*1de0*/  MOV R3, UR49 ;  /* 0x0000003100037c02 */ /* 0x000fe40008000f00 */
[----:B------:R-:W-:-:S04]  /*1df0*/  UISETP.NE.AND UP0, UPT, UR6, 0x4, UPT ;  /* 0x000000040600788c */ /* 0x000fc8000bf05270 */
[----:B------:R-:W-:Y:S02]  /*1e00*/  USEL UR7, URZ, 0x1, UP0 ;  /* 0x000000013f077887 */ /* 0x000fe40008000000 */
[----:B------:R-:W-:Y:S02]  /*1e10*/  USEL UR6, UR6, URZ, UP0 ;  /* 0x0000003f06067287 */ /* 0x000fe40008000000 */
[----:B------:R-:W-:-:S06]  /*1e20*/  ULOP3.LUT UR7, UR48, UR7, URZ, 0x3c, !UPT ;  /* 0x0000000730077292 */ /* 0x000fcc000f8e3c3f */
[----:B------:R-:W-:-:S07]  /*1e30*/  IMAD.U32 R6, RZ, RZ, UR7 ;  /* 0x00000007ff067e24 */ /* 0x000fce000f8e00ff */
.L_x_35:
[----:B------:R-:W-:Y:S05]  /*1e40*/  @!P0 BRA `(.L_x_29) ;  /* 0x0000000000048947 */ /* 0x000fea0003800000 */
[----:B------:R-:W-:Y:S01]  /*1e50*/  BPT.TRAP 0x1 ;  /* 0x000000040000795c */ /* 0x000fe20000300000 */
.L_x_29:
[----:B------:R-:W-:Y:S01]  /*1e60*/  ULEA UR7, UR6, UR52, 0x3 ;  /* 0x0000003406077291 */ /* 0x000fe2000f8e183f */
[----:B---3--:R-:W-:-:S08]  /*1e70*/  SHF.L.U32 R4, R6, 0x1f, RZ ;  /* 0x0000001f06047819 */ /* 0x008fd000000006ff */
[----:B------:R1:W3:Y:S01]  /*1e80*/  SYNCS.PHASECHK.TRANS64.TRYWAIT P1, [UR7], R4 ;  /* 0x00000004ff0075a7 */ /* 0x0002e20008020147 */
[----:B------:R-:W-:Y:S05]  /*1e90*/  @!P0 BRA `(.L_x_30) ;  /* 0x0000000000048947 */ /* 0x000fea0003800000 */
[----:B------:R-:W-:Y:S01]  /*1ea0*/  BPT.TRAP 0x1 ;  /* 0x000000040000795c */ /* 0x000fe20000300000 */
.L_x_30:
[----:B---3--:R-:W-:Y:S05]  /*1eb0*/  @P1 BRA `(.L_x_31) ;  /* 0x0000000000081947 */ /* 0x008fea0003800000 */
[----:B------:R-:W3:Y:S02]  /*1ec0*/  SYNCS.PHASECHK.TRANS64.TRYWAIT P1, [UR7], R4 ;  /* 0x00000004ff0075a7 */ /* 0x000ee40008020147 */
[----:B---3--:R-:W-:Y:S05]  /*1ed0*/  @!P1 BRA `(.L_x_32) ;  /* 0x0000007c00949947 */ /* 0x008fea0003800000 */
.L_x_31:
[----:B------:R-:W-:Y:S01]  /*1ee0*/  ULEA UR7, UR6, UR4, 0xb ;  /* 0x0000000406077291 */ /* 0x000fe2000f8e583f */
[----:B------:R-:W-:Y:S01]  /*1ef0*/  WARPGROUP.ARRIVE ;  /* 0x00000000000079c5 */ /* 0x000fe20000000000 */
[----:B------:R-:W-:Y:S01]  /*1f00*/  ULEA UR12, UR6, UR5, 0xa ;  /* 0x00000005060c7291 */ /* 0x000fe2000f8e503f */
[----:B------:R-:W-:Y:S01]  /*1f10*/  UMOV UR9, 0x40000040 ;  /* 0x4000004000097882 */ /* 0x000fe20000000000 */
[----:B------:R-:W-:-:S03]  /*1f20*/  UMOV UR11, 0x40000040 ;  /* 0x40000040000b7882 */ /* 0x000fc60000000000 */
[----:B------:R-:W-:Y:S02]  /*1f30*/  UMOV UR8, UR7 ;  /* 0x0000000700087c82 */ /* 0x000fe40008000000 */
[----:B------:R-:W-:Y:S02]  /*1f40*/  UMOV UR10, UR12 ;  /* 0x0000000c000a7c82 */ /* 0x000fe40008000000 */
        /* <DEDUP_REMOVED lines=44> */
[----:B------:R-:W-:Y:S01]  /*2210*/  BPT.TRAP 0x1 ;  /* 0x000000040000795c */ /* 0x000fe20000300000 */
.L_x_33:
[----:B------:R-:W-:-:S13]  /*2220*/  ISETP.NE.AND P1, PT, R152, RZ, PT ;  /* 0x000000ff9800720c */ /* 0x000fda0003f25270 */
[----:B-1-3--:R-:W-:-:S05]  /*2230*/  @P1 LEA R4, R3, UR52, 0x3 ;  /* 0x0000003403041c11 */ /* 0x00afca000f8e18ff */
[----:B------:R-:W-:-:S05]  /*2240*/  @P1 VIADD R4, R4, 0x20 ;  /* 0x0000002004041836 */ /* 0x000fca0000000000 */
[----:B------:R-:W-:-:S04]  /*2250*/  @P1 PRMT R4, R153, 0x654, R4 ;  /* 0x0000065499041816 */ /* 0x000fc80000000004 */
[----:B------:R1:W-:Y:S01]  /*2260*/  @P1 SYNCS.ARRIVE.TRANS64.RED.A1T0 RZ, [R4+URZ], RZ ;  /* 0x000000ff04ff19a7 */ /* 0x0003e2000810043f */
[----:B------:R-:W-:-:S13]  /*2270*/  ISETP.GT.U32.AND P1, PT, R22, 0x1, PT ;  /* 0x000000011600780c */ /* 0x000fda0003f24070 */
[----:B-1----:R-:W-:Y:S05]  /*2280*/  @P1 BRA `(.L_x_34) ;  /* 0x0000000000041947 */ /* 0x002fea0003800000 */
[----:B------:R-:W-:Y:S01]  /*2290*/  BPT.TRAP 0x1 ;  /* 0x000000040000795c */ /* 0x000fe20000300000 */
.L_x_34:
[----:B------:R-:W-:Y:S01]  /*22a0*/  UIADD3 UR6, UR6, 0x1, URZ ;  /* 0x0000000106067890 */ /* 0x000fe2000fffe03f */
[C---:B------:R-:W-:Y:S01]  /*22b0*/  ISETP.GT.AND P2, PT, R0.reuse, 0x1, PT ;  /* 0x000000010000780c */ /* 0x040fe20003f44270 */
[----:B------:R-:W-:Y:S01]  /*22c0*/  VIADD R0, R0, 0xffffffff ;  /* 0xffffffff00007836 */ /* 0x000fe20000000000 */
[----:B------:R-:W-:Y:S01]  /*22d0*/  IADD3 R3, R3, 0x1, RZ ;  /* 0x0000000103037810 */ /* 0x000fe20007ffe0ff */
[----:B------:R-:W-:-:S03]  /*22e0*/  UISETP.NE.AND UP0, UPT, UR6, 0x4, UPT ;  /* 0x000000040600788c */ /* 0x000fc6000bf05270 */
[C---:B------:R-:W-:Y:S01]  /*22f0*/  ISETP.NE.AND P1, PT, R3.reuse, 0x4, PT ;  /* 0x000000040300780c */ /* 0x040fe20003f25270 */
[----:B------:R-:W-:Y:S02]  /*2300*/  USEL UR7, URZ, 0x1, UP0 ;  /* 0x000000013f077887 */ /* 0x000fe40008000000 */
[----:B------:R-:W-:Y:S01]  /*2310*/  USEL UR6, UR6, URZ, UP0 ;  /* 0x0000003f06067287 */ /* 0x000fe20008000000 */
[----:B------:R-:W-:-:S03]  /*2320*/  SEL R3, R3, RZ, P1 ;  /* 0x000000ff03037207 */ /* 0x000fc60000800000 */
[----:B------:R-:W-:Y:S01]  /*2330*/  LOP3.LUT R6, R6, UR7, RZ, 0x3c, !PT ;  /* 0x0000000706067c12 */ /* 0x000fe2000f8e3cff */
[----:B------:R-:W-:Y:S07]  /*2340*/  @P2 BRA `(.L_x_35) ;  /* 0xfffffff800bc2947 */ /* 0x000fee000383ffff */
.L_x_28:
[----:B------:R-:W1:Y:S02]  /*2350*/  LDC R0, c[0x0][0x28c] ;  /* 0x0000a300ff007b82 */ /* 0x000e640000000800 */
[----:B-1----:R-:W-:-:S13]  /*2360*/  ISETP.GE.AND P1, PT, R0, 0x1, PT ;  /* 0x000000010000780c */ /* 0x002fda0003f26270 */
[----:B------:R-:W-:Y:S05]  /*2370*/  @!P1 BRA `(.L_x_36) ;  /* 0x0000000000449947 */ /* 0x000fea0003800000 */
[----:B------:R-:W-:Y:S05]  /*2380*/  @!P0 BRA `(.L_x_37) ;  /* 0x0000000000048947 */ /* 0x000fea0003800000 */
[----:B------:R-:W-:Y:S01]  /*2390*/  BPT.TRAP 0x1 ;  /* 0x000000040000795c */ /* 0x000fe20000300000 */
.L_x_37:
[----:B------:R-:W-:Y:S01]  /*23a0*/  ISETP.NE.AND P0, PT, R152, RZ, PT ;  /* 0x000000ff9800720c */ /* 0x000fe20003f05270 */
[----:B------:R-:W-:Y:S01]  /*23b0*/  UISETP.LT.AND UP1, UPT, UR50, 0x1, UPT ;  /* 0x000000013200788c */ /* 0x000fe2000bf21270 */
[----:B------:R-:W-:-:S11]  /*23c0*/  IMAD.U32 R3, RZ, RZ, UR52 ;  /* 0x00000034ff037e24 */ /* 0x000fd6000f8e00ff */
[----:B------:R-:W-:-:S05]  /*23d0*/  VOTEU.ANY UP0, P0 ;  /* 0x00000000003f7886 */ /* 0x000fca0000000100 */
[----:B------:R-:W-:-:S04]  /*23e0*/  @UP0 USEL UR4, UR50, 0x1, UP1 ;  /* 0x0000000132040887 */ /* 0x000fc80008800000 */
[----:B------:R-:W-:-:S06]  /*23f0*/  @UP0 UIADD3 UR4, UR49, UR50, -UR4 ;  /* 0x0000003231040290 */ /* 0x000fcc000fffe804 */
[----:B------:R-:W-:-:S05]  /*2400*/  IMAD.U32 R0, RZ, RZ, UR4 ;  /* 0x00000004ff007e24 */ /* 0x000fca000f8e00ff */
[----:B------:R-:W-:-:S04]  /*2410*/  @P0 SHF.L.U32 R0, R0, 0x3, RZ ;  /* 0x0000000300000819 */ /* 0x000fc800000006ff */
[----:B------:R-:W-:-:S04]  /*2420*/  @P0 LOP3.LUT R0, R0, 0x18, RZ, 0xc0, !PT ;  /* 0x0000001800000812 */ /* 0x000fc800078ec0ff */
[----:B------:R-:W-:-:S04]  /*2430*/  @P0 IADD3 R0, R3, 0x20, R0 ;  /* 0x0000002003000810 */ /* 0x000fc80007ffe000 */
[----:B------:R-:W-:-:S04]  /*2440*/  @P0 PRMT R0, R153, 0x654, R0 ;  /* 0x0000065499000816 */ /* 0x000fc80000000000 */
[----:B------:R1:W-:Y:S01]  /*2450*/  @P0 SYNCS.ARRIVE.TRANS64.RED.A1T0 RZ, [R0+URZ], RZ ;  /* 0x000000ff00ff09a7 */ /* 0x0003e2000810043f */
[----:B------:R-:W-:-:S13]  /*2460*/  ISETP.GT.U32.AND P0, PT, R22, 0x1, PT ;  /* 0x000000011600780c */ /* 0x000fda0003f04070 */
[----:B-1----:R-:W-:Y:S05]  /*2470*/  @P0 BRA `(.L_x_36) ;  /* 0x0000000000040947 */ /* 0x002fea0003800000 */
[----:B------:R-:W-:Y:S01]  /*2480*/  BPT.TRAP 0x1 ;  /* 0x000000040000795c */ /* 0x000fe20000300000 */
.L_x_36:
[----:B------:R-:W-:Y:S01]  /*2490*/  UIADD3 UR4, UR52, 0x200, URZ ;  /* 0x0000020034047890 */ /* 0x000fe2000fffe03f */
[----:B------:R-:W-:Y:S02]  /*24a0*/  R2UR UR46, R23 ;  /* 0x00000000172e72ca */ /* 0x000fe400000e0000 */
[----:B------:R-:W-:Y:S01]  /*24b0*/  R2UR UR45, R158 ;  /* 0x000000009e2d72ca */ /* 0x000fe200000e0000 */
[----:B------:R-:W-:-:S06]  /*24c0*/  ULOP3.LUT UP0, URZ, UR4, 0x1bf, URZ, 0xc0, !UPT ;  /* 0x000001bf043f7892 */ /* 0x000fcc000f80c03f */
[----:B------:R-:W-:-:S04]  /*24d0*/  PLOP3.LUT P0, PT, PT, PT, UP0, 0x80, 0x0 ;  /* 0x000000000000781c */ /* 0x000fc80003f0f008 */
[----:B------:R-:W-:Y:S02]  /*24e0*/  USHF.L.U32 UR46, UR46, 0x8, URZ ;  /* 0x000000082e2e7899 */ /* 0x000fe4000800063f */
[----:B------:R-:W-:-:S07]  /*24f0*/  USHF.L.U32 UR45, UR45, 0x7, URZ ;  /* 0x000000072d2d7899 */ /* 0x000fce000800063f */
[----:B------:R-:W-:Y:S05]  /*2500*/  @!P0 BRA `(.L_x_38) ;  /* 0x00000000007c8947 */ /* 0x000fea0003800000 */
[----:B------:R-:W-:Y:S01]  /*2510*/  MOV R23, 0x0 ;  /* 0x0000000000177802 */ /* 0x000fe20000000f00 */
[----:B------:R-:W-:Y:S01]  /*2520*/  ULDC.64 UR4, c[0x4][0x80] ;  /* 0x0100200000047ab9 */ /* 0x000fe20000000a00 */
[----:B------:R-:W-:Y:S01]  /*2530*/  ULDC.64 UR6, c[0x4][0x10] ;  /* 0x0100040000067ab9 */ /* 0x000fe20000000a00 */
[----:B---3--:R-:W-:Y:S01]  /*2540*/  IMAD.U32 R4, RZ, RZ, UR4 ;  /* 0x00000004ff047e24 */ /* 0x008fe2000f8e00ff */
[----:B------:R1:W3:Y:S01]  /*2550*/  LDC.64 R14, c[0x4][R23] ;  /* 0x01000000170e7b82 */ /* 0x0002e20000000a00 */
[----:B------:R-:W-:Y:S01]  /*2560*/  MOV R5, UR5 ;  /* 0x0000000500057c02 */ /* 0x000fe20008000f00 */
[----:B------:R-:W-:Y:S01]  /*2570*/  ULDC.64 UR4, c[0x4][0x88] ;  /* 0x0100220000047ab9 */ /* 0x000fe20000000a00 */
[----:B------:R-:W-:Y:S01]  /*2580*/  MOV R10, UR6 ;  /* 0x00000006000a7c02 */ /* 0x000fe20008000f00 */
[----:B------:R-:W-:Y:S01]  /*2590*/  IMAD.U32 R6, RZ, RZ, UR4 ;  /* 0x00000004ff067e24 */ /* 0x000fe2000f8e00ff */
[----:B------:R-:W-:Y:S01]  /*25a0*/  MOV R12, 0x1 ;  /* 0x00000001000c7802 */ /* 0x000fe20000000f00 */
[----:B------:R-:W-:-:S02]  /*25b0*/  IMAD.U32 R7, RZ, RZ, UR5 ;  /* 0x00000005ff077e24 */ /* 0x000fc4000f8e00ff */
[----:B------:R-:W-:Y:S02]  /*25c0*/  IMAD.U32 R11, RZ, RZ, UR7 ;  /* 0x00000007ff0b7e24 */ /* 0x000fe4000f8e00ff */
[----:B------:R-:W-:Y:S02]  /*25d0*/  IMAD.MOV.U32 R8, RZ, RZ, 0x70 ;  /* 0x00000070ff087424 */ /* 0x000fe400078e00ff */
[----:B-1----:R-:W-:-:S07]  /*25e0*/  IMAD.MOV.U32 R13, RZ, RZ, RZ ;  /* 0x000000ffff0d7224 */ /* 0x002fce00078e00ff */
[----:B------:R-:W-:-:S07]  /*25f0*/  LEPC R20, `(.L_x_39) ;  /* 0x000000001014794e */ /* 0x000fce0000000000 */
[----:B--23-5:R-:W-:Y:S05]  /*2600*/  CALL.ABS.NOINC R14 ;  /* 0x000000000e007343 */ /* 0x02cfea0003c00000 */
.L_x_39:
[----:B------:R1:W2:Y:S01]  /*2610*/  LDC.64 R14, c[0x4][R23] ;  /* 0x01000000170e7b82 */ /* 0x0002a20000000a00 */
[----:B------:R-:W-:Y:S01]  /*2620*/  ULDC.64 UR4, c[0x4][0x80] ;  /* 0x0100200000047ab9 */ /* 0x000fe20000000a00 */
[----:B------:R-:W-:Y:S01]  /*2630*/  ULDC.64 UR6, c[0x4][0x10] ;  /* 0x0100040000067ab9 */ /* 0x000fe20000000a00 */
[----:B------:R-:W-:Y:S01]  /*2640*/  IMAD.U32 R4, RZ, RZ, UR4 ;  /* 0x00000004ff047e24 */ /* 0x000fe2000f8e00ff */
[----:B------:R-:W-:Y:S01]  /*2650*/  MOV R5, UR5 ;  /* 0x0000000500057c02 */ /* 0x000fe20008000f00 */
[----:B------:R-:W-:Y:S01]  /*2660*/  ULDC.64 UR4, c[0x4][0x88] ;  /* 0x0100220000047ab9 */ /* 0x000fe20000000a00 */
[----:B------:R-:W-:Y:S01]  /*2670*/  MOV R10, UR6 ;  /* 0x00000006000a7c02 */ /* 0x000fe20008000f00 */
[----:B------:R-:W-:Y:S01]  /*2680*/  IMAD.U32 R6, RZ, RZ, UR4 ;  /* 0x00000004ff067e24 */ /* 0x000fe2000f8e00ff */
[----:B------:R-:W-:Y:S01]  /*2690*/  MOV R12, 0x1 ;  /* 0x00000001000c7802 */ /* 0x000fe20000000f00 */
[----:B------:R-:W-:Y:S02]  /*26a0*/  IMAD.U32 R7, RZ, RZ, UR5 ;  /* 0x00000005ff077e24 */ /* 0x000fe4000f8e00ff */
[----:B------:R-:W-:-:S02]  /*26b0*/  IMAD.U32 R11, RZ, RZ, UR7 ;  /* 0x00000007ff0b7e24 */ /* 0x000fc4000f8e00ff */
[----:B------:R-:W-:Y:S02]  /*26c0*/  IMAD.MOV.U32 R8, RZ, RZ, 0x70 ;  /* 0x00000070ff087424 */ /* 0x000fe400078e00ff */
[----:B-1----:R-:W-:-:S07]  /*26d0*/  IMAD.MOV.U32 R13, RZ, RZ, RZ ;  /* 0x000000ffff0d7224 */ /* 0x002fce00078e00ff */
[----:B------:R-:W-:-:S07]  /*26e0*/  LEPC R20, `(.L_x_38) ;  /* 0x000000001014794e */ /* 0x000fce0000000000 */
[----:B--2---:R-:W-:Y:S05]  /*26f0*/  CALL.ABS.NOINC R14 ;  /* 0x000000000e007343 */ /* 0x004fea0003c00000 */
.L_x_38:
[----:B------:R-:W-:Y:S02]  /*2700*/  ULDC.64 UR4, c[0x0][0x590] ;  /* 0x0001640000047ab9 */ /* 0x000fe40000000a00 */
[----:B------:R-:W-:Y:S01]  /*2710*/  IMAD.U32 R161, RZ, RZ, UR4 ;  /* 0x00000004ffa17e24 */ /* 0x000fe2000f8e00ff */
[----:B------:R-:W-:-:S04]  /*2720*/  MOV R162, UR5 ;  /* 0x0000000500a27c02 */ /* 0x000fc80008000f00 */
[----:B------:R-:W-:-:S04]  /*2730*/  ISETP.NE.U32.AND P2, PT, R161, RZ, PT ;  /* 0x000000ffa100720c */ /* 0x000fc80003f45070 */
[----:B------:R-:W-:-:S13]  /*2740*/  ISETP.NE.AND.EX P2, PT, R162, RZ, PT, P2 ;  /* 0x000000ffa200720c */ /* 0x000fda0003f45320 */
[----:B------:R-:W-:Y:S05]  /*2750*/  @!P2 BRA `(.L_x_40) ;  /* 0x000000000034a947 */ /* 0x000fea0003800000 */
[----:B------:R-:W-:Y:S02]  /*2760*/  ULDC.64 UR4, c[0x0][0x588] ;  /* 0x0001620000047ab9 */ /* 0x000fe40000000a00 */
[----:B------:R-:W-:-:S04]  /*2770*/  ISETP.NE.U32.AND P0, PT, RZ, UR4, PT ;  /* 0x00000004ff007c0c */ /* 0x000fc8000bf05070 */
[----:B------:R-:W-:-:S13]  /*2780*/  ISETP.NE.AND.EX P0, PT, RZ, UR5, PT, P0 ;  /* 0x00000005ff007c0c */ /* 0x000fda000bf05300 */
[----:B------:R-:W-:Y:S05]  /*2790*/  @!P0 BRA `(.L_x_41) ;  /* 0x0000000000188947 */ /* 0x000fea0003800000 */
[----:B---3--:R-:W1:Y:S01]  /*27a0*/  LDC.64 R4, c[0x0][0x588] ;  /* 0x00016200ff047b82 */ /* 0x008e620000000a00 */
[----:B------:R-:W-:-:S04]  /*27b0*/  IMAD R3, R161, UR47, RZ ;  /* 0x0000002fa1037c24 */ /* 0x000fc8000f8e02ff */
[----:B-1----:R-:W-:-:S05]  /*27c0*/  IMAD.WIDE R4, R3, 0x4, R4 ;  /* 0x0000000403047825 */ /* 0x002fca00078e0204 */
[----:B-----5:R1:W5:Y:S01]  /*27d0*/  LDG.E R156, desc[UR42][R4.64] ;  /* 0x0000002a049c7981 */ /* 0x020362000c1e1900 */
[----:B------:R-:W-:Y:S01]  /*27e0*/  IMAD.MOV.U32 R154, RZ, RZ, 0x1 ;  /* 0x00000001ff9a7424 */ /* 0x000fe200078e00ff */
[----:B------:R-:W-:Y:S06]  /*27f0*/  BRA `(.L_x_40) ;  /* 0x00000000000c7947 */ /* 0x000fec0003800000 */
.L_x_41:
[----:B------:R-:W-:Y:S01]  /*2800*/  ULDC UR4, c[0x0][0x580] ;  /* 0x0001600000047ab9 */ /* 0x000fe20000000800 */
[----:B------:R-:W-:Y:S01]  /*2810*/  IMAD.MOV.U32 R154, RZ, RZ, 0x1 ;  /* 0x00000001ff9a7424 */ /* 0x000fe200078e00ff */
[----:B-----5:R-:W-:-:S07]  /*2820*/  MOV R156, UR4 ;  /* 0x00000004009c7c02 */ /* 0x020fce0008000f00 */
.L_x_40:
[----:B------:R-:W4:Y:S02]  /*2830*/  LDC.64 R6, c[0x0][0x5b0] ;  /* 0x00016c00ff067b82 */ /* 0x000f240000000a00 */
[----:B----4-:R-:W-:-:S04]  /*2840*/  ISETP.NE.U32.AND P0, PT, R6, RZ, PT ;  /* 0x000000ff0600720c */ /* 0x010fc80003f05070 */
[----:B------:R-:W-:-:S13]  /*2850*/  ISETP.NE.AND.EX P0, PT, R7, RZ, PT, P0 ;  /* 0x000000ff0700720c */ /* 0x000fda0003f05300 */
[----:B------:R-:W-:Y:S05]  /*2860*/  @!P0 BRA `(.L_x_42) ;  /* 0x00000000002c8947 */ /* 0x000fea0003800000 */
[----:B------:R-:W-:Y:S02]  /*2870*/  ULDC.64 UR4, c[0x0][0x5a8] ;  /* 0x00016a0000047ab9 */ /* 0x000fe40000000a00 */
[----:B------:R-:W-:-:S04]  /*2880*/  ISETP.NE.U32.AND P0, PT, RZ, UR4, PT ;  /* 0x00000004ff007c0c */ /* 0x000fc8000bf05070 */
[----:B------:R-:W-:-:S13]  /*2890*/  ISETP.NE.AND.EX P0, PT, RZ, UR5, PT, P0 ;  /* 0x00000005ff007c0c */ /* 0x000fda000bf05300 */
[----:B------:R-:W-:Y:S05]  /*28a0*/  @!P0 BRA `(.L_x_43) ;  /* 0x0000000000148947 */ /* 0x000fea0003800000 */
[----:B-1-3--:R-:W1:Y:S01]  /*28b0*/  LDC.64 R4, c[0x0][0x5a8] ;  /* 0x00016a00ff047b82 */ /* 0x00ae620000000a00 */
[----:B------:R-:W-:-:S04]  /*28c0*/  IMAD R3, R6, UR47, RZ ;  /* 0x0000002f06037c24 */ /* 0x000fc8000f8e02ff */
[----:B-1----:R-:W-:-:S05]  /*28d0*/  IMAD.WIDE R4, R3, 0x4, R4 ;  /* 0x0000000403047825 */ /* 0x002fca00078e0204 */
[----:B--2--5:R4:W5:Y:S01]  /*28e0*/  LDG.E R157, desc[UR42][R4.64] ;  /* 0x0000002a049d7981 */ /* 0x024962000c1e1900 */
[----:B------:R-:W-:Y:S05]  /*28f0*/  BRA `(.L_x_42) ;  /* 0x0000000000087947 */ /* 0x000fea0003800000 */
.L_x_43:
[----:B------:R-:W-:Y:S02]  /*2900*/  ULDC UR4, c[0x0][0x5a0] ;  /* 0x0001680000047ab9 */ /* 0x000fe40000000800 */
[----:B--2--5:R-:W-:-:S07]  /*2910*/  IMAD.U32 R157, RZ, RZ, UR4 ;  /* 0x00000004ff9d7e24 */ /* 0x024fce000f8e00ff */
.L_x_42:
[----:B------:R-:W-:Y:S01]  /*2920*/  ULDC.64 UR4, c[0x0][0x588] ;  /* 0x0001620000047ab9 */ /* 0x000fe20000000a00 */
[----:B------:R-:W-:Y:S01]  /*2930*/  ISETP.NE.U32.AND P1, PT, R161, RZ, PT ;  /* 0x000000ffa100720c */ /* 0x000fe20003f25070 */
[----:B------:R-:W-:Y:S02]  /*2940*/  UISETP.NE.U32.AND UP0, UPT, UR4, URZ, UPT ;  /* 0x0000003f0400728c */ /* 0x000fe4000bf05070 */
[----:B------:R-:W-:Y:S02]  /*2950*/  ISETP.NE.U32.AND P3, PT, RZ, UR4, PT ;  /* 0x00000004ff007c0c */ /* 0x000fe4000bf65070 */
[----:B------:R-:W-:Y:S01]  /*2960*/  ISETP.NE.AND.EX P5, PT, R162, RZ, PT, P1 ;  /* 0x000000ffa200720c */ /* 0x000fe20003fa5310 */
[----:B------:R-:W-:Y:S02]  /*2970*/  UISETP.NE.AND.EX UP0, UPT, UR5, URZ, UPT, UP0 ;  /* 0x0000003f0500728c */ /* 0x000fe4000bf05300 */
[----:B------:R-:W-:Y:S02]  /*2980*/  ISETP.NE.AND.EX P3, PT, RZ, UR5, PT, P3 ;  /* 0x00000005ff007c0c */ /* 0x000fe4000bf65330 */
[----:B------:R-:W-:-:S02]  /*2990*/  PLOP3.LUT P0, PT, PT, PT, PT, 0x8, 0x0 ;  /* 0x000000000000781c */ /* 0x000fc40003f0e170 */
[----:B------:R-:W-:-:S04]  /*29a0*/  PLOP3.LUT P4, PT, PT, PT, UP0, 0x80, 0x0 ;  /* 0x000000000000781c */ /* 0x000fc80003f8f008 */
[----:B------:R-:W-:-:S05]  /*29b0*/  PLOP3.LUT P4, PT, P4, PT, PT, 0x8, 0x0 ;  /* 0x000000000000781c */ /* 0x000fca000278e170 */
[----:B------:R-:W-:Y:S08]  /*29c0*/  @P3 BRA P5, `(.L_x_44) ;  /* 0x0000000000243947 */ /* 0x000ff00002800000 */
[----:B------:R-:W-:Y:S04]  /*29d0*/  BSSY B0, `(.L_x_44) ;  /* 0x0000008000007945 */ /* 0x000fe80003800000 */
[----:B------:R-:W-:Y:S05]  /*29e0*/  @!P2 BRA `(.L_x_45) ;  /* 0x000000000014a947 */ /* 0x000fea0003800000 */
[----:B------:R-:W-:Y:S02]  /*29f0*/  LOP3.LUT P3, RZ, R154, 0xff, RZ, 0xc0, !PT ;  /* 0x000000ff9aff7812 */ /* 0x000fe4000786c0ff */
[----:B------:R-:W-:-:S11]  /*2a00*/  PLOP3.LUT P0, PT, P4, PT, PT, 0x80, 0x0 ;  /* 0x000000000000781c */ /* 0x000fd6000270f070 */
[----:B------:R-:W-:Y:S05]  /*2a10*/  @!P3 BRA `(.L_x_46) ;  /* 0x00000000000cb947 */ /* 0x000fea0003800000 */
[----:B-----5:R-:W-:Y:S01]  /*2a20*/  FSETP.EQ.AND P0, PT, R156, RZ, PT ;  /* 0x000000ff9c00720b */ /* 0x020fe20003f02000 */
[----:B------:R-:W-:-:S12]  /*2a30*/  BRA `(.L_x_46) ;  /* 0x0000000000047947 */ /* 0x000fd80003800000 */
.L_x_45:
[----:B-----5:R-:W-:-:S13]  /*2a40*/  FSETP.EQ.AND P0, PT, R156, RZ, PT ;  /* 0x000000ff9c00720b */ /* 0x020fda0003f02000 */
.L_x_46:
[----:B------:R-:W-:Y:S05]  /*2a50*/  BSYNC B0 ;  /* 0x0000000000007941 */ /* 0x000fea0003800000 */
.L_x_44:
[----:B------:R-:W-:Y:S04]  /*2a60*/  BSSY B0, `(.L_x_47) ;  /* 0x0000007000007945 */ /* 0x000fe80003800000 */
[----:B------:R-:W-:Y:S05]  /*2a70*/  @!P2 BRA `(.L_x_48) ;  /* 0x000000000010a947 */ /* 0x000fea0003800000 */
[----:B------:R-:W-:-:S13]  /*2a80*/  LOP3.LUT P2, RZ, R154, 0xff, RZ, 0xc0, !PT ;  /* 0x000000ff9aff7812 */ /* 0x000fda000784c0ff */
[----:B------:R-:W-:Y:S05]  /*2a90*/  @!P2 BRA `(.L_x_49) ;  /* 0x00000000000ca947 */ /* 0x000fea0003800000 */
[----:B-----5:R-:W-:Y:S01]  /*2aa0*/  FSETP.EQ.AND P4, PT, R156, RZ, PT ;  /* 0x000000ff9c00720b */ /* 0x020fe20003f82000 */
[----:B------:R-:W-:-:S12]  /*2ab0*/  BRA `(.L_x_49) ;  /* 0x0000000000047947 */ /* 0x000fd80003800000 */
.L_x_48:
[----:B-----5:R-:W-:-:S13]  /*2ac0*/  FSETP.EQ.AND P4, PT, R156, RZ, PT ;  /* 0x000000ff9c00720b */ /* 0x020fda0003f82000 */
.L_x_49:
[----:B------:R-:W-:Y:S05]  /*2ad0*/  BSYNC B0 ;  /* 0x0000000000007941 */ /* 0x000fea0003800000 */
.L_x_47:
[----:B------:R-:W-:Y:S01]  /*2ae0*/  BSSY B0, `(.L_x_50) ;  /* 0x0000024000007945 */ /* 0x000fe20003800000 */
[----:B------:R-:W-:Y:S01]  /*2af0*/  IMAD.MOV.U32 R0, RZ, RZ, RZ ;  /* 0x000000ffff007224 */ /* 0x000fe200078e00ff */
[----:B------:R-:W-:Y:S02]  /*2b00*/  CS2R R10, SRZ ;  /* 0x00000000000a7805 */ /* 0x000fe4000001ff00 */
[----:B------:R-:W-:Y:S02]  /*2b10*/  CS2R R8, SRZ ;  /* 0x0000000000087805 */ /* 0x000fe4000001ff00 */
[----:B------:R-:W-:Y:S02]  /*2b20*/  CS2R R6, SRZ ;  /* 0x0000000000067805 */ /* 0x000fe4000001ff00 */
[----:B-1-34-:R-:W-:Y:S01]  /*2b30*/  CS2R R4, SRZ ;  /* 0x0000000000047805 */ /* 0x01afe2000001ff00 */
[----:B------:R-:W-:Y:S06]  /*2b40*/  @P0 BRA `(.L_x_51) ;  /* 0x0000000000740947 */ /* 0x000fec0003800000 */
[----:B------:R-:W-:-:S13]  /*2b50*/  ISETP.NE.AND P2, PT, R160, 0x3, PT ;  /* 0x00000003a000780c */ /* 0x000fda0003f45270 */
[----:B------:R-:W-:Y:S05]  /*2b60*/  @!P2 BRA `(.L_x_52) ;  /* 0x000000000004a947 */ /* 0x000fea0003800000 */
[----:B------:R-:W-:Y:S01]  /*2b70*/  BPT.TRAP 0x1 ;  /* 0x000000040000795c */ /* 0x000fe20000300000 */
.L_x_52:
[----:B------:R-:W-:Y:S01]  /*2b80*/  SHF.L.U32 R3, RZ, 0x1f, RZ ;  /* 0x0000001fff037819 */ /* 0x000fe200000006ff */
[----:B------:R-:W-:Y:S01]  /*2b90*/  IMAD.MOV.U32 R11, RZ, RZ, RZ ;  /* 0x000000ffff0b7224 */ /* 0x000fe200078e00ff */
[----:B------:R-:W-:Y:S02]  /*2ba0*/  MOV R0, 0x1 ;  /* 0x0000000100007802 */ /* 0x000fe40000000f00 */
[----:B------:R-:W1:Y:S02]  /*2bb0*/  SYNCS.PHASECHK.TRANS64.TRYWAIT P2, [UR52+0x40], R3 ;  /* 0x00004003ff0075a7 */ /* 0x000e640008040174 */
[----:B-1----:R-:W-:Y:S05]  /*2bc0*/  @!P2 BRA `(.L_x_53) ;  /* 0x000000700070a947 */ /* 0x002fea0003800000 */
.L_x_230:
[----:B------:R-:W-:Y:S01]  /*2bd0*/  IMAD.MOV.U32 R10, RZ, RZ, RZ ;  /* 0x000000ffff0a7224 */ /* 0x000fe200078e00ff */
[----:B------:R-:W-:Y:S02]  /*2be0*/  CS2R R8, SRZ ;  /* 0x0000000000087805 */ /* 0x000fe4000001ff00 */
[----:B------:R-:W-:Y:S02]  /*2bf0*/  CS2R R6, SRZ ;  /* 0x0000000000067805 */ /* 0x000fe4000001ff00 */
[----:B-1----:R-:W-:Y:S01]  /*2c00*/  CS2R R4, SRZ ;  /* 0x0000000000047805 */ /* 0x002fe2000001ff00 */
[----:B------:R-:W-:Y:S06]  /*2c10*/  @P4 BRA `(.L_x_51) ;  /* 0x0000000000404947 */ /* 0x000fec0003800000 */
[C---:B------:R-:W-:Y:S01]  /*2c20*/  IMAD.SHL.U32 R4, R18.reuse, 0x20, RZ ;  /* 0x0000002012047824 */ /* 0x040fe200078e00ff */
[C---:B------:R-:W-:Y:S01]  /*2c30*/  SHF.L.U32 R3, R18.reuse, 0x4, RZ ;  /* 0x0000000412037819 */ /* 0x040fe200000006ff */
[----:B------:R-:W-:Y:S01]  /*2c40*/  IMAD.SHL.U32 R8, R18, 0x4, RZ ;  /* 0x0000000412087824 */ /* 0x000fe200078e00ff */
[----:B------:R-:W-:Y:S01]  /*2c50*/  SHF.R.U32.HI R6, RZ, 0x1, R18 ;  /* 0x00000001ff067819 */ /* 0x000fe20000011612 */
[----:B------:R-:W-:Y:S05]  /*2c60*/  WARPSYNC.ALL ;  /* 0x0000000000007948 */ /* 0x000fea0003800000 */
[----:B------:R-:W-:Y:S02]  /*2c70*/  LOP3.LUT R3, R3, 0xe00, RZ, 0xc0, !PT ;  /* 0x00000e0003037812 */ /* 0x000fe400078ec0ff */
[----:B------:R-:W-:-:S02]  /*2c80*/  LOP3.LUT R5, R4, 0xc0, RZ, 0xc0, !PT ;  /* 0x000000c004057812 */ /* 0x000fc400078ec0ff */
[----:B------:R-:W-:Y:S02]  /*2c90*/  LOP3.LUT R3, R3, 0x20, R4, 0xf8, !PT ;  /* 0x0000002003037812 */ /* 0x000fe400078ef804 */
[----:B------:R-:W-:Y:S02]  /*2ca0*/  LOP3.LUT R5, R5, 0x8, R6, 0xf8, !PT ;  /* 0x0000000805057812 */ /* 0x000fe400078ef806 */
[----:B------:R-:W-:Y:S02]  /*2cb0*/  LOP3.LUT R3, R3, 0x100, R4, 0xf8, !PT ;  /* 0x0000010003037812 */ /* 0x000fe400078ef804 */
[----:B------:R-:W-:-:S04]  /*2cc0*/  LOP3.LUT R8, R5, 0x18, R8, 0x78, !PT ;  /* 0x0000001805087812 */ /* 0x000fc800078e7808 */
[----:B------:R-:W-:-:S04]  /*2cd0*/  LOP3.LUT R3, R3, R8, RZ, 0xfc, !PT ;  /* 0x0000000803037212 */ /* 0x000fc800078efcff */
[----:B------:R-:W-:-:S04]  /*2ce0*/  LEA R4, R3, UR52, 0x1 ;  /* 0x0000003403047c11 */ /* 0x000fc8000f8e08ff */
[----:B------:R-:W-:Y:S02]  /*2cf0*/  LEA R8, R155, R4, 0x1 ;  /* 0x000000049b087211 */ /* 0x000fe400078e08ff */
[----:B------:R-:W1:Y:S04]  /*2d00*/  LDSM.16.M88.4 R4, [R4+0x200] ;  /* 0x000200000404783b */ /* 0x000e680000000200 */
[----:B------:R-:W3:Y:S02]  /*2d10*/  LDSM.16.M88.4 R8, [R8+0x200] ;  /* 0x000200000808783b */ /* 0x000ee40000000200 */
.L_x_51:
[----:B------:R-:W-:Y:S05]  /*2d20*/  BSYNC B0 ;  /* 0x0000000000007941 */ /* 0x000fea0003800000 */
.L_x_50:
[--C-:B-1----:R-:W-:Y:S02]  /*2d30*/  HADD2.F32 R3, -RZ, R4.reuse.H0_H0 ;  /* 0x20000004ff037230 */ /* 0x102fe40000004100 */
[C---:B-----5:R-:W-:Y:S01]  /*2d40*/  FMUL R23, R157.reuse, R88 ;  /* 0x000000589d177220 */ /* 0x060fe20000400000 */
[----:B------:R-:W-:Y:S02]  /*2d50*/  HADD2.F32 R13, -RZ, R4.H1_H1 ;  /* 0x30000004ff0d7230 */ /* 0x000fe40000004100 */
[C---:B------:R-:W-:Y:S01]  /*2d60*/  FMUL R14, R157.reuse, R89 ;  /* 0x000000599d0e7220 */ /* 0x040fe20000400000 */
[----:B------:R-:W-:Y:S02]  /*2d70*/  HADD2.F32 R21, -RZ, R5.H1_H1 ;  /* 0x30000005ff157230 */ /* 0x000fe40000004100 */
[----:B------:R-:W-:Y:S01]  /*2d80*/  FMUL R20, R157, R91 ;  /* 0x0000005b9d147220 */ /* 0x000fe20000400000 */
[C---:B------:R-:W-:Y:S01]  /*2d90*/  FFMA R12, R156.reuse, R3, R23 ;  /* 0x000000039c0c7223 */ /* 0x040fe20000000017 */
[----:B------:R-:W-:Y:S01]  /*2da0*/  FFMA R23, R156, R13, R14 ;  /* 0x0000000d9c177223 */ /* 0x000fe2000000000e */
[----:B------:R-:W-:-:S02]  /*2db0*/  HADD2.F32 R3, -RZ, R6.H0_H0 ;  /* 0x20000006ff037230 */ /* 0x000fc40000004100 */
[C---:B------:R-:W-:Y:S01]  /*2dc0*/  FFMA R89, R156.reuse, R21, R20 ;  /* 0x000000159c597223 */ /* 0x040fe20000000014 */
[C---:B------:R-:W-:Y:S01]  /*2dd0*/  FMUL R91, R157.reuse, R92 ;  /* 0x0000005c9d5b7220 */ /* 0x040fe20000400000 */
[----:B------:R-:W-:Y:S02]  /*2de0*/  HADD2.F32 R13, -RZ, R6.H1_H1 ;  /* 0x30000006ff0d7230 */ /* 0x000fe40000004100 */
[C---:B------:R-:W-:Y:S01]  /*2df0*/  FMUL R20, R157.reuse, R93 ;  /* 0x0000005d9d147220 */ /* 0x040fe20000400000 */
[----:B------:R-:W-:Y:S02]  /*2e00*/  HADD2.F32 R15, -RZ, R5.H0_H0 ;  /* 0x20000005ff0f7230 */ /* 0x000fe40000004100 */
[C---:B------:R-:W-:Y:S01]  /*2e10*/  FMUL R90, R157.reuse, R90 ;  /* 0x0000005a9d5a7220 */ /* 0x040fe20000400000 */
[----:B------:R-:W-:Y:S02]  /*2e20*/  HADD2.F32 R21, -RZ, R7.H1_H1 ;  /* 0x30000007ff157230 */ /* 0x000fe40000004100 */
[C---:B------:R-:W-:Y:S01]  /*2e30*/  FFMA R14, R156.reuse, R3, R91 ;  /* 0x000000039c0e7223 */ /* 0x040fe2000000005b */
[----:B------:R-:W-:Y:S01]  /*2e40*/  FMUL R88, R157, R95 ;  /* 0x0000005f9d587220 */ /* 0x000fe20000400000 */
[----:B------:R-:W-:Y:S01]  /*2e50*/  FFMA R91, R156, R13, R20 ;  /* 0x0000000d9c5b7223 */ /* 0x000fe20000000014 */
[----:B---3--:R-:W-:-:S02]  /*2e60*/  HADD2.F32 R3, -RZ, R8.H0_H0 ;  /* 0x20000008ff037230 */ /* 0x008fc40000004100 */
[C---:B------:R-:W-:Y:S01]  /*2e70*/  FFMA R90, R156.reuse, R15, R90 ;  /* 0x0000000f9c5a7223 */ /* 0x040fe2000000005a */
[C---:B------:R-:W-:Y:S01]  /*2e80*/  FMUL R95, R157.reuse, R96 ;  /* 0x000000609d5f7220 */ /* 0x040fe20000400000 */
[----:B------:R-:W-:Y:S02]  /*2e90*/  HADD2.F32 R13, -RZ, R8.H1_H1 ;  /* 0x30000008ff0d7230 */ /* 0x000fe40000004100 */
[C---:B------:R-:W-:Y:S01]  /*2ea0*/  FMUL R20, R157.reuse, R97 ;  /* 0x000000619d147220 */ /* 0x040fe20000400000 */
[----:B------:R-:W-:Y:S02]  /*2eb0*/  HADD2.F32 R15, -RZ, R7.H0_H0 ;  /* 0x20000007ff0f7230 */ /* 0x000fe40000004100 */
[----:B------:R-:W-:Y:S01]  /*2ec0*/  FMUL R94, R157, R94 ;  /* 0x0000005e9d5e7220 */ /* 0x000fe20000400000 */
[C---:B------:R-:W-:Y:S01]  /*2ed0*/  FFMA R93, R156.reuse, R21, R88 ;  /* 0x000000159c5d7223 */ /* 0x040fe20000000058 */
[----:B------:R-:W-:Y:S01]  /*2ee0*/  FFMA R88, R156, R3, R95 ;  /* 0x000000039c587223 */ /* 0x000fe2000000005f */
[----:B------:R-:W-:-:S02]  /*2ef0*/  HADD2.F32 R21, -RZ, R9.H1_H1 ;  /* 0x30000009ff157230 */ /* 0x000fc40000004100 */
[C---:B------:R-:W-:Y:S01]  /*2f00*/  FFMA R95, R156.reuse, R13, R20 ;  /* 0x0000000d9c5f7223 */ /* 0x040fe20000000014 */
[----:B------:R-:W-:Y:S01]  /*2f10*/  FFMA R94, R156, R15, R94 ;  /* 0x0000000f9c5e7223 */ /* 0x000fe2000000005e */
[C---:B------:R-:W-:Y:S01]  /*2f20*/  FMUL R92, R157.reuse, R99 ;  /* 0x000000639d5c7220 */ /* 0x040fe20000400000 */
[----:B------:R-:W-:Y:S02]  /*2f30*/  IMAD.SHL.U32 R13, R18, 0x10, RZ ;  /* 0x00000010120d7824 */ /* 0x000fe400078e00ff */
[----:B------:R-:W-:Y:S01]  /*2f40*/  FMUL R98, R157, R98 ;  /* 0x000000629d627220 */ /* 0x000fe20000400000 */
[----:B------:R-:W-:Y:S02]  /*2f50*/  HADD2.F32 R15, -RZ, R9.H0_H0 ;  /* 0x20000009ff0f7230 */ /* 0x000fe40000004100 */
[----:B------:R-:W-:Y:S01]  /*2f60*/  FFMA R21, R156, R21, R92 ;  /* 0x000000159c157223 */ /* 0x000fe2000000005c */
[----:B------:R-:W-:Y:S01]  /*2f70*/  IMAD.SHL.U32 R99, R18, 0x20, RZ ;  /* 0x0000002012637824 */ /* 0x000fe200078e00ff */
[----:B------:R-:W-:Y:S01]  /*2f80*/  LOP3.LUT R92, R13, 0xe00, RZ, 0xc0, !PT ;  /* 0x00000e000d5c7812 */ /* 0x000fe200078ec0ff */
[C---:B------:R-:W-:Y:S01]  /*2f90*/  FMUL R20, R157.reuse, R101 ;  /* 0x000000659d147220 */ /* 0x040fe20000400000 */
[----:B------:R-:W-:Y:S01]  /*2fa0*/  FFMA R98, R156, R15, R98 ;  /* 0x0000000f9c627223 */ /* 0x000fe20000000062 */
[----:B------:R-:W-:Y:S01]  /*2fb0*/  FMUL R15, R157, R100 ;  /* 0x000000649d0f7220 */ /* 0x000fe20000400000 */
[----:B------:R-:W-:Y:S01]  /*2fc0*/  SHF.R.U32.HI R101, RZ, 0x1, R18 ;  /* 0x00000001ff657819 */ /* 0x000fe20000011612 */
[--C-:B------:R-:W-:Y:S01]  /*2fd0*/  HADD2.F32 R3, -RZ, R10.reuse.H0_H0 ;  /* 0x2000000aff037230 */ /* 0x100fe20000004100 */
[----:B------:R-:W-:Y:S01]  /*2fe0*/  LOP3.LUT R100, R99, 0xc0, RZ, 0xc0, !PT ;  /* 0x000000c063647812 */ /* 0x000fe200078ec0ff */
[----:B------:R-:W-:Y:S01]  /*2ff0*/  HADD2.F32 R13, -RZ, R10.H1_H1 ;  /* 0x3000000aff0d7230 */ /* 0x000fe20000004100 */
[----:B------:R-:W-:Y:S01]  /*3000*/  LOP3.LUT R96, R92, 0x20, R99, 0xf8, !PT ;  /* 0x000000205c607812 */ /* 0x000fe200078ef863 */
[----:B------:R-:W-:Y:S05]  /*3010*/  WARPSYNC.ALL ;  /* 0x0000000000007948 */ /* 0x000fea0003800000 */
[----:B------:R-:W-:Y:S01]  /*3020*/  LOP3.LUT R101, R100, 0x8, R101, 0xf8, !PT ;  /* 0x0000000864657812 */ /* 0x000fe200078ef865 */
[----:B------:R-:W-:Y:S01]  /*3030*/  FFMA R92, R156, R3, R15 ;  /* 0x000000039c5c7223 */ /* 0x000fe2000000000f */
[----:B------:R-:W-:Y:S01]  /*3040*/  LOP3.LUT R100, R96, 0x100, R99, 0xf8, !PT ;  /* 0x0000010060647812 */ /* 0x000fe200078ef863 */
[----:B------:R-:W-:Y:S01]  /*3050*/  FFMA R97, R156, R13, R20 ;  /* 0x0000000d9c617223 */ /* 0x000fe20000000014 */
[----:B------:R-:W-:Y:S01]  /*3060*/  SHF.L.U32 R96, R18, 0x2, RZ ;  /* 0x0000000212607819 */ /* 0x000fe200000006ff */
[----:B------:R-:W-:-:S02]  /*3070*/  HADD2.F32 R15, -RZ, R11.H1_H1 ;  /* 0x3000000bff0f7230 */ /* 0x000fc40000004100 */
[----:B------:R-:W-:Y:S01]  /*3080*/  FMUL R20, R157, R103 ;  /* 0x000000679d147220 */ /* 0x000fe20000400000 */
[----:B------:R-:W-:Y:S01]  /*3090*/  LOP3.LUT R3, R18, 0xff, RZ, 0xc0, !PT ;  /* 0x000000ff12037812 */ /* 0x000fe200078ec0ff */
[----:B------:R-:W-:Y:S01]  /*30a0*/  HADD2.F32 R13, -RZ, R11.H0_H0 ;  /* 0x2000000bff0d7230 */ /* 0x000fe20000004100 */
[----:B------:R-:W-:Y:S01]  /*30b0*/  LOP3.LUT R101, R101, 0x18, R96, 0x78, !PT ;  /* 0x0000001865657812 */ /* 0x000fe200078e7860 */
[----:B------:R-:W-:Y:S01]  /*30c0*/  FFMA R96, R156, R15, R20 ;  /* 0x0000000f9c607223 */ /* 0x000fe20000000014 */
[----:B------:R-:W-:Y:S01]  /*30d0*/  FMUL R99, R157, R102 ;  /* 0x000000669d637220 */ /* 0x000fe20000400000 */
[----:B------:R-:W-:Y:S01]  /*30e0*/  VIADD R3, R3, 0x1f ;  /* 0x0000001f03037836 */ /* 0x000fe20000000000 */
[----:B------:R-:W-:Y:S01]  /*30f0*/  LOP3.LUT R20, R100, R101, RZ, 0xfc, !PT ;  /* 0x0000006564147212 */ /* 0x000fe200078efcff */
[----:B------:R-:W-:Y:S01]  /*3100*/  BSSY B0, `(.L_x_54) ;  /* 0x000001d000007945 */ /* 0x000fe20003800000 */
[----:B------:R-:W-:Y:S01]  /*3110*/  FFMA R99, R156, R13, R99 ;  /* 0x0000000d9c637223 */ /* 0x000fe20000000063 */
[----:B------:R-:W-:-:S02]  /*3120*/  F2FP.RELU.F16.F32.PACK_AB R12, R23, R12 ;  /* 0x0000000c170c723e */ /* 0x000fc400000008ff */
[----:B------:R-:W-:Y:S02]  /*3130*/  LEA R20, R20, UR52, 0x1 ;  /* 0x0000003414147c11 */ /* 0x000fe4000f8e08ff */
[----:B------:R-:W-:Y:S02]  /*3140*/  ISETP.GT.U32.AND P2, PT, R3, 0x3e, PT ;  /* 0x0000003e0300780c */ /* 0x000fe40003f44070 */
[----:B------:R-:W-:Y:S01]  /*3150*/  F2FP.RELU.F16.F32.PACK_AB R13, R89, R90 ;  /* 0x0000005a590d723e */ /* 0x000fe200000008ff */
[----:B------:R-:W-:Y:S01]  /*3160*/  IMAD R3, R155, 0x2, R20 ;  /* 0x000000029b037824 */ /* 0x000fe200078e0214 */
[----:B------:R-:W-:Y:S02]  /*3170*/  F2FP.RELU.F16.F32.PACK_AB R14, R91, R14 ;  /* 0x0000000e5b0e723e */ /* 0x000fe400000008ff */
[----:B------:R-:W-:Y:S02]  /*3180*/  F2FP.RELU.F16.F32.PACK_AB R15, R93, R94 ;  /* 0x0000005e5d0f723e */ /* 0x000fe400000008ff */
[----:B------:R-:W-:-:S02]  /*3190*/  F2FP.RELU.F16.F32.PACK_AB R88, R95, R88 ;  /* 0x000000585f58723e */ /* 0x000fc400000008ff */
[----:B------:R-:W-:Y:S01]  /*31a0*/  F2FP.RELU.F16.F32.PACK_AB R89, R21, R98 ;  /* 0x000000621559723e */ /* 0x000fe200000008ff */
[----:B------:R1:W-:Y:S01]  /*31b0*/  STSM.16.M88.4 [R20+0x200], R12 ;  /* 0x0002000c14007844 */ /* 0x0003e20000000200 */
[----:B------:R-:W-:Y:S02]  /*31c0*/  F2FP.RELU.F16.F32.PACK_AB R90, R97, R92 ;  /* 0x0000005c615a723e */ /* 0x000fe400000008ff */
[----:B------:R-:W-:-:S05]  /*31d0*/  F2FP.RELU.F16.F32.PACK_AB R91, R96, R99 ;  /* 0x00000063605b723e */ /* 0x000fca00000008ff */
[----:B------:R1:W-:Y:S01]  /*31e0*/  STSM.16.M88.4 [R3+0x200], R88 ;  /* 0x0002005803007844 */ /* 0x0003e20000000200 */
[----:B------:R-:W-:Y:S01]  /*31f0*/  @!PT LDS RZ, [RZ] ;  /* 0x00000000fffff984 */ /* 0x000fe20000000800 */
[----:B------:R-:W-:Y:S01]  /*3200*/  @!PT LDS RZ, [RZ] ;  /* 0x00000000fffff984 */ /* 0x000fe20000000800 */
[----:B------:R-:W-:Y:S01]  /*3210*/  @!PT LDS RZ, [RZ] ;  /* 0x00000000fffff984 */ /* 0x000fe20000000800 */
[----:B------:R-:W-:Y:S01]  /*3220*/  @!PT LDS RZ, [RZ] ;  /* 0x00000000fffff984 */ /* 0x000fe20000000800 */
[----:B------:R3:W-:Y:S06]  /*3230*/  MEMBAR.ALL.CTA ;  /* 0x0000000000007992 */ /* 0x0007ec0000008000 */
[----:B---3--:R-:W3:Y:S02]  /*3240*/  FENCE.VIEW.ASYNC.S ;  /* 0x00000000000073c6 */ /* 0x008ee40000000000 */
[----:B---3--:R-:W-:Y:S06]  /*3250*/  BAR.SYNC.DEFER_BLOCKING 0x1, 0x100 ;  /* 0x0044000000007b1d */ /* 0x008fec0000010000 */
[----:B------:R-:W-:Y:S05]  /*3260*/  @P2 BRA `(.L_x_55) ;  /* 0x0000000000182947 */ /* 0x000fea0003800000 */
[----:B------:R-:W-:Y:S02]  /*3270*/  UIADD3 UR4, UP0, UR54, 0x4f0, URZ ;  /* 0x000004f036047890 */ /* 0x000fe4000ff1e03f */
[----:B------:R-:W-:Y:S02]  /*3280*/  UIADD3 UR44, UR52, 0x200, URZ ;  /* 0x00000200342c7890 */ /* 0x000fe4000fffe03f */
[----:B------:R-:W-:-:S09]  /*3290*/  UIADD3.X UR5, URZ, UR55, URZ, UP0, !UPT ;  /* 0x000000373f057290 */ /* 0x000fd200087fe43f */
[----:B------:R3:W-:Y:S01]  /*32a0*/  UTMASTG.3D [UR44], [UR4] ;  /* 0x0000002c040073b5 */ /* 0x0007e20008010000 */
[----:B------:R0:W-:Y:S01]  /*32b0*/  UTMACMDFLUSH ;  /* 0x00000000000079b7 */ /* 0x0001e20000000000 */
[----:B---3--:R-:W-:-:S04]  /*32c0*/  DEPBAR.LE SB0, 0x1 ;  /* 0x000080400000791a */ /* 0x008fc80000000000 */
.L_x_55:
[----:B------:R-:W-:Y:S05]  /*32d0*/  BSYNC B0 ;  /* 0x0000000000007941 */ /* 0x000fea0003800000 */
.L_x_54:
[----:B------:R-:W-:Y:S01]  /*32e0*/  BAR.SYNC.DEFER_BLOCKING 0x1, 0x100 ;  /* 0x0044000000007b1d */ /* 0x000fe20000010000 */
[----:B------:R-:W-:Y:S02]  /*32f0*/  ISETP.NE.AND P3, PT, RZ, UR39, PT ;  /* 0x00000027ff007c0c */ /* 0x000fe4000bf65270 */
[----:B------:R-:W-:-:S05]  /*3300*/  IADD3 R21, R20, 0x200, RZ ;  /* 0x0000020014157810 */ /* 0x000fca0007ffe0ff */
[----:B------:R-:W-:-:S06]  /*3310*/  IMAD R23, R155, 0x2, R21 ;  /* 0x000000029b177824 */ /* 0x000fcc00078e0215 */
[----:B------:R-:W-:Y:S05]  /*3320*/  @!P3 BRA `(.L_x_56) ;  /* 0x000000000034b947 */ /* 0x000fea0003800000 */
[----:B------:R-:W-:Y:S04]  /*3330*/  BSSY B0, `(.L_x_57) ;  /* 0x0000009000007945 */ /* 0x000fe80003800000 */
[----:B------:R-:W-:Y:S05]  /*3340*/  @P0 BRA `(.L_x_58) ;  /* 0x00000000001c0947 */ /* 0x000fea0003800000 */
[----:B------:R-:W-:-:S13]  /*3350*/  ISETP.NE.AND P3, PT, R160, 0x3, PT ;  /* 0x00000003a000780c */ /* 0x000fda0003f65270 */
[----:B------:R-:W-:Y:S05]  /*3360*/  @!P3 BRA `(.L_x_59) ;  /* 0x000000000004b947 */ /* 0x000fea0003800000 */
[----:B------:R-:W-:Y:S01]  /*3370*/  BPT.TRAP 0x1 ;  /* 0x000000040000795c */ /* 0x000fe20000300000 */
.L_x_59:
[----:B------:R-:W-:-:S04]  /*3380*/  ULEA UR4, UR36, UR52, 0x3 ;  /* 0x0000003424047291 */ /* 0x000fc8000f8e183f */
[----:B------:R-:W-:-:S04]  /*3390*/  UIADD3 UR4, UR4, 0x60, URZ ;  /* 0x0000006004047890 */ /* 0x000fc8000fffe03f */
[----:B------:R-:W-:-:S09]  /*33a0*/  UPRMT UR4, UR51, 0x654, UR4 ;  /* 0x0000065433047896 */ /* 0x000fd20008000004 */
[----:B------:R-:W-:Y:S03]  /*33b0*/  SYNCS.ARRIVE.TRANS64.RED.A1T0 RZ, [UR4], RZ ;  /* 0x000000ffffff79a7 */ /* 0x000fe60008100404 */
.L_x_58:
[----:B------:R-:W-:Y:S05]  /*33c0*/  BSYNC B0 ;  /* 0x0000000000007941 */ /* 0x000fea0003800000 */
.L_x_57:
[----:B------:R-:W-:-:S04]  /*33d0*/  UIADD3 UR36, UR36, 0x1, URZ ;  /* 0x0000000124247890 */ /* 0x000fc8000fffe03f */
[----:B------:R-:W-:-:S04]  /*33e0*/  UISETP.NE.AND UP0, UPT, UR36, 0x4, UPT ;  /* 0x000000042400788c */ /* 0x000fc8000bf05270 */
[----:B------:R-:W-:-:S12]  /*33f0*/  USEL UR36, UR36, URZ, UP0 ;  /* 0x0000003f24247287 */ /* 0x000fd80008000000 */
.L_x_56:
[----:B------:R-:W-:Y:S04]  /*3400*/  BSSY B0, `(.L_x_60) ;  /* 0x0000011000007945 */ /* 0x000fe80003800000 */
[----:B------:R-:W-:Y:S05]  /*3410*/  @P0 BRA `(.L_x_61) ;  /* 0x00000000003c0947 */ /* 0x000fea0003800000 */
[----:B------:R-:W-:-:S13]  /*3420*/  ISETP.NE.AND P3, PT, R160, 0x3, PT ;  /* 0x00000003a000780c */ /* 0x000fda0003f65270 */
[----:B------:R-:W-:Y:S05]  /*3430*/  @!P3 BRA `(.L_x_62) ;  /* 0x000000000004b947 */ /* 0x000fea0003800000 */
[----:B------:R-:W-:Y:S01]  /*3440*/  BPT.TRAP 0x1 ;  /* 0x000000040000795c */ /* 0x000fe20000300000 */
.L_x_62:
[C---:B-1----:R-:W-:Y:S01]  /*3450*/  LEA R14, R0.reuse, UR52, 0x3 ;  /* 0x00000034000e7c11 */ /* 0x042fe2000f8e18ff */
[----:B------:R-:W-:Y:S01]  /*3460*/  @!P4 IMAD R12, R0, 0x2000, R21 ;  /* 0x00002000000cc824 */ /* 0x000fe200078e0215 */
[----:B------:R-:W-:Y:S01]  /*3470*/  SHF.L.U32 R15, RZ, 0x1f, RZ ;  /* 0x0000001fff0f7819 */ /* 0x000fe200000006ff */
[----:B------:R-:W-:Y:S03]  /*3480*/  BSSY B1, `(.L_x_63) ;  /* 0x0000004000017945 */ /* 0x000fe60003800000 */
[----:B------:R-:W1:Y:S01]  /*3490*/  SYNCS.PHASECHK.TRANS64.TRYWAIT P3, [R14+URZ+0x40], R15 ;  /* 0x0000400f0e0075a7 */ /* 0x000e62000806017f */
[----:B------:R-:W-:Y:S01]  /*34a0*/  @!P4 LEA R13, R155, R12, 0x1 ;  /* 0x0000000c9b0dc211 */ /* 0x000fe200078e08ff */
[----:B-1----:R-:W-:Y:S06]  /*34b0*/  @!P3 BRA `(.L_x_64) ;  /* 0x00000068004cb947 */ /* 0x002fec0003800000 */
.L_x_231:
[----:B------:R-:W-:Y:S05]  /*34c0*/  BSYNC B1 ;  /* 0x0000000000017941 */ /* 0x000fea0003800000 */
.L_x_63:
[----:B------:R-:W-:Y:S05]  /*34d0*/  @!P4 WARPSYNC.ALL ;  /* 0x000000000000c948 */ /* 0x000fea0003800000 */
[----:B------:R3:W4:Y:S01]  /*34e0*/  @!P4 LDSM.16.M88.4 R4, [R12] ;  /* 0x000000000c04c83b */ /* 0x0007220000000200 */
[----:B------:R-:W-:-:S03]  /*34f0*/  VIADD R0, R0, 0x1 ;  /* 0x0000000100007836 */ /* 0x000fc60000000000 */
[----:B------:R3:W1:Y:S04]  /*3500*/  @!P4 LDSM.16.M88.4 R8, [R13] ;  /* 0x000000000d08c83b */ /* 0x0006680000000200 */
.L_x_61:
[----:B------:R-:W-:Y:S05]  /*3510*/  BSYNC B0 ;  /* 0x0000000000007941 */ /* 0x000fea0003800000 */
.L_x_60:
[C---:B-1-3--:R-:W-:Y:S01]  /*3520*/  FMUL R13, R157.reuse, R24 ;  /* 0x000000189d0d7220 */ /* 0x04afe20000400000 */
[--C-:B----4-:R-:W-:Y:S02]  /*3530*/  HADD2.F32 R12, -RZ, R4.reuse.H0_H0 ;  /* 0x20000004ff0c7230 */ /* 0x110fe40000004100 */
[C---:B------:R-:W-:Y:S01]  /*3540*/  FMUL R15, R157.reuse, R26 ;  /* 0x0000001a9d0f7220 */ /* 0x040fe20000400000 */
[----:B------:R-:W-:Y:S02]  /*3550*/  HADD2.F32 R14, -RZ, R4.H1_H1 ;  /* 0x30000004ff0e7230 */ /* 0x000fe40000004100 */
[C---:B------:R-:W-:Y:S01]  /*3560*/  FMUL R25, R157.reuse, R25 ;  /* 0x000000199d197220 */ /* 0x040fe20000400000 */
[--C-:B------:R-:W-:Y:S02]  /*3570*/  HADD2.F32 R24, -RZ, R5.reuse.H0_H0 ;  /* 0x20000005ff187230 */ /* 0x100fe40000004100 */
[----:B------:R-:W-:Y:S01]  /*3580*/  FMUL R27, R157, R27 ;  /* 0x0000001b9d1b7220 */ /* 0x000fe20000400000 */
[----:B------:R-:W-:-:S02]  /*3590*/  HADD2.F32 R26, -RZ, R5.H1_H1 ;  /* 0x30000005ff1a7230 */ /* 0x000fc40000004100 */
[C---:B------:R-:W-:Y:S01]  /*35a0*/  FFMA R12, R156.reuse, R12, R13 ;  /* 0x0000000c9c0c7223 */ /* 0x040fe2000000000d */
[C---:B------:R-:W-:Y:S01]  /*35b0*/  FFMA R25, R156.reuse, R14, R25 ;  /* 0x0000000e9c197223 */ /* 0x040fe20000000019 */
[C---:B------:R-:W-:Y:S01]  /*35c0*/  FFMA R13, R156.reuse, R24, R15 ;  /* 0x000000189c0d7223 */ /* 0x040fe2000000000f */
[C---:B------:R-:W-:Y:S01]  /*35d0*/  FMUL R15, R157.reuse, R28 ;  /* 0x0000001c9d0f7220 */ /* 0x040fe20000400000 */
[----:B------:R-:W-:Y:S01]  /*35e0*/  FFMA R14, R156, R26, R27 ;  /* 0x0000001a9c0e7223 */ /* 0x000fe2000000001b */
[--C-:B------:R-:W-:Y:S02]  /*35f0*/  HADD2.F32 R24, -RZ, R6.reuse.H0_H0 ;  /* 0x20000006ff187230 */ /* 0x100fe40000004100 */
[C---:B------:R-:W-:Y:S01]  /*3600*/  FMUL R27, R157.reuse, R30 ;  /* 0x0000001e9d1b7220 */ /* 0x040fe20000400000 */
[----:B------:R-:W-:Y:S02]  /*3610*/  HADD2.F32 R26, -RZ, R6.H1_H1 ;  /* 0x30000006ff1a7230 */ /* 0x000fe40000004100 */
[----:B------:R-:W-:Y:S01]  /*3620*/  FMUL R29, R157, R29 ;  /* 0x0000001d9d1d7220 */ /* 0x000fe20000400000 */
[----:B------:R-:W-:-:S02]  /*3630*/  HADD2.F32 R28, -RZ, R7.H0_H0 ;  /* 0x20000007ff1c7230 */ /* 0x000fc40000004100 */
[C---:B------:R-:W-:Y:S01]  /*3640*/  FMUL R31, R157.reuse, R31 ;  /* 0x0000001f9d1f7220 */ /* 0x040fe20000400000 */
[----:B------:R-:W-:Y:S02]  /*3650*/  HADD2.F32 R30, -RZ, R7.H1_H1 ;  /* 0x30000007ff1e7230 */ /* 0x000fe40000004100 */
[C---:B------:R-:W-:Y:S01]  /*3660*/  FFMA R15, R156.reuse, R24, R15 ;  /* 0x000000189c0f7223 */ /* 0x040fe2000000000f */
[C---:B------:R-:W-:Y:S01]  /*3670*/  FFMA R24, R156.reuse, R26, R29 ;  /* 0x0000001a9c187223 */ /* 0x040fe2000000001d */
[C---:B------:R-:W-:Y:S01]  /*3680*/  FFMA R27, R156.reuse, R28, R27 ;  /* 0x0000001c9c1b7223 */ /* 0x040fe2000000001b */
[C---:B------:R-:W-:Y:S01]  /*3690*/  FMUL R29, R157.reuse, R32 ;  /* 0x000000209d1d7220 */ /* 0x040fe20000400000 */
[----:B------:R-:W-:Y:S01]  /*36a0*/  FFMA R26, R156, R30, R31 ;  /* 0x0000001e9c1a7223 */ /* 0x000fe2000000001f */
[--C-:B------:R-:W-:Y:S02]  /*36b0*/  HADD2.F32 R28, -RZ, R8.reuse.H0_H0 ;  /* 0x20000008ff1c7230 */ /* 0x100fe40000004100 */
[----:B------:R-:W-:Y:S01]  /*36c0*/  FMUL R31, R157, R34 ;  /* 0x000000229d1f7220 */ /* 0x000fe20000400000 */
[----:B------:R-:W-:-:S02]  /*36d0*/  HADD2.F32 R30, -RZ, R8.H1_H1 ;  /* 0x30000008ff1e7230 */ /* 0x000fc40000004100 */
[C---:B------:R-:W-:Y:S01]  /*36e0*/  FMUL R33, R157.reuse, R33 ;  /* 0x000000219d217220 */ /* 0x040fe20000400000 */
[--C-:B------:R-:W-:Y:S02]  /*36f0*/  HADD2.F32 R32, -RZ, R9.reuse.H0_H0 ;  /* 0x20000009ff207230 */ /* 0x100fe40000004100 */
[C---:B------:R-:W-:Y:S01]  /*3700*/  FMUL R35, R157.reuse, R35 ;  /* 0x000000239d237220 */ /* 0x040fe20000400000 */
[----:B------:R-:W-:Y:S02]  /*3710*/  HADD2.F32 R34, -RZ, R9.H1_H1 ;  /* 0x30000009ff227230 */ /* 0x000fe40000004100 */
[C---:B------:R-:W-:Y:S01]  /*3720*/  FFMA R29, R156.reuse, R28, R29 ;  /* 0x0000001c9c1d7223 */ /* 0x040fe2000000001d */
[C---:B------:R-:W-:Y:S01]  /*3730*/  FFMA R28, R156.reuse, R30, R33 ;  /* 0x0000001e9c1c7223 */ /* 0x040fe20000000021 */
[C---:B------:R-:W-:Y:S01]  /*3740*/  FFMA R31, R156.reuse, R32, R31 ;  /* 0x000000209c1f7223 */ /* 0x040fe2000000001f */
[--C-:B------:R-:W-:Y:S02]  /*3750*/  HADD2.F32 R32, -RZ, R10.reuse.H0_H0 ;  /* 0x2000000aff207230 */ /* 0x100fe40000004100 */
[----:B------:R-:W-:Y:S01]  /*3760*/  FFMA R30, R156, R34, R35 ;  /* 0x000000229c1e7223 */ /* 0x000fe20000000023 */
[C---:B------:R-:W-:Y:S01]  /*3770*/  FMUL R33, R157.reuse, R36 ;  /* 0x000000249d217220 */ /* 0x040fe20000400000 */
[----:B------:R-:W-:Y:S01]  /*3780*/  FMUL R35, R157, R38 ;  /* 0x000000269d237220 */ /* 0x000fe20000400000 */
[----:B------:R-:W-:-:S02]  /*3790*/  HADD2.F32 R34, -RZ, R10.H1_H1 ;  /* 0x3000000aff227230 */ /* 0x000fc40000004100 */
[C---:B------:R-:W-:Y:S01]  /*37a0*/  FMUL R37, R157.reuse, R37 ;  /* 0x000000259d257220 */ /* 0x040fe20000400000 */
[--C-:B------:R-:W-:Y:S02]  /*37b0*/  HADD2.F32 R36, -RZ, R11.reuse.H0_H0 ;  /* 0x2000000bff247230 */ /* 0x100fe40000004100 */
[----:B------:R-:W-:Y:S01]  /*37c0*/  FMUL R39, R157, R39 ;  /* 0x000000279d277220 */ /* 0x000fe20000400000 */
[----:B------:R-:W-:Y:S02]  /*37d0*/  HADD2.F32 R38, -RZ, R11.H1_H1 ;  /* 0x3000000bff267230 */ /* 0x000fe40000004100 */
[C---:B------:R-:W-:Y:S01]  /*37e0*/  FFMA R33, R156.reuse, R32, R33 ;  /* 0x000000209c217223 */ /* 0x040fe20000000021 */
[C---:B------:R-:W-:Y:S01]  /*37f0*/  FFMA R32, R156.reuse, R34, R37 ;  /* 0x000000229c207223 */ /* 0x040fe20000000025 */
[----:B------:R-:W-:Y:S01]  /*3800*/  FFMA R35, R156, R36, R35 ;  /* 0x000000249c237223 */ /* 0x000fe20000000023 */
[----:B------:R-:W-:Y:S01]  /*3810*/  F2FP.RELU.F16.F32.PACK_AB R13, R14, R13 ;  /* 0x0000000d0e0d723e */ /* 0x000fe200000008ff */
[----:B------:R-:W-:Y:S01]  /*3820*/  FFMA R34, R156, R38, R39 ;  /* 0x000000269c227223 */ /* 0x000fe20000000027 */
[----:B------:R-:W-:Y:S01]  /*3830*/  F2FP.RELU.F16.F32.PACK_AB R14, R24, R15 ;  /* 0x0000000f180e723e */ /* 0x000fe200000008ff */
[----:B------:R-:W-:Y:S05]  /*3840*/  WARPSYNC.ALL ;  /* 0x0000000000007948 */ /* 0x000fea0003800000 */
[----:B------:R-:W-:Y:S01]  /*3850*/  F2FP.RELU.F16.F32.PACK_AB R28, R28, R29 ;  /* 0x0000001d1c1c723e */ /* 0x000fe200000008ff */
[----:B------:R-:W-:Y:S01]  /*3860*/  BSSY B0, `(.L_x_65) ;  /* 0x0000019000007945 */ /* 0x000fe20003800000 */
[----:B------:R-:W-:-:S02]  /*3870*/  F2FP.RELU.F16.F32.PACK_AB R12, R25, R12 ;  /* 0x0000000c190c723e */ /* 0x000fc400000008ff */
[----:B------:R-:W-:Y:S02]  /*3880*/  F2FP.RELU.F16.F32.PACK_AB R15, R26, R27 ;  /* 0x0000001b1a0f723e */ /* 0x000fe400000008ff */
[----:B------:R-:W-:Y:S02]  /*3890*/  F2FP.RELU.F16.F32.PACK_AB R29, R30, R31 ;  /* 0x0000001f1e1d723e */ /* 0x000fe400000008ff */
[----:B------:R-:W-:Y:S01]  /*38a0*/  F2FP.RELU.F16.F32.PACK_AB R30, R32, R33 ;  /* 0x00000021201e723e */ /* 0x000fe200000008ff */
[----:B------:R1:W-:Y:S01]  /*38b0*/  STSM.16.M88.4 [R20+0x2200], R12 ;  /* 0x0022000c14007844 */ /* 0x0003e20000000200 */
        /* <DEDUP_REMOVED lines=12> */
[----:B------:R-:W-:Y:S02]  /*3980*/  UIADD3 UR4, UR52, 0x2200, URZ ;  /* 0x0000220034047890 */ /* 0x000fe4000fffe03f */
[----:B------:R-:W-:Y:S01]  /*3990*/  UIADD3.X UR9, URZ, UR55, URZ, UP0, !UPT ;  /* 0x000000373f097290 */ /* 0x000fe200087fe43f */
[----:B------:R-:W-:Y:S01]  /*39a0*/  UMOV UR5, UR45 ;  /* 0x0000002d00057c82 */ /* 0x000fe20008000000 */
[----:B------:R-:W-:-:S07]  /*39b0*/  UMOV UR7, UR47 ;  /* 0x0000002f00077c82 */ /* 0x000fce0008000000 */
[----:B------:R3:W-:Y:S01]  /*39c0*/  UTMASTG.3D [UR4], [UR8] ;  /* 0x00000004080073b5 */ /* 0x0007e20008010000 */
[----:B------:R0:W-:Y:S01]  /*39d0*/  UTMACMDFLUSH ;  /* 0x00000000000079b7 */ /* 0x0001e20000000000 */
[----:B---3--:R-:W-:-:S04]  /*39e0*/  DEPBAR.LE SB0, 0x1 ;  /* 0x000080400000791a */ /* 0x008fc80000000000 */
.L_x_66:
[----:B------:R-:W-:Y:S05]  /*39f0*/  BSYNC B0 ;  /* 0x0000000000007941 */ /* 0x000fea0003800000 */
.L_x_65:
[----:B------:R-:W-:Y:S01]  /*3a00*/  VIADD R24, R20, 0x2200 ;  /* 0x0000220014187836 */ /* 0x000fe20000000000 */
[----:B------:R-:W-:Y:S04]  /*3a10*/  BAR.SYNC.DEFER_BLOCKING 0x1, 0x100 ;  /* 0x0044000000007b1d */ /* 0x000fe80000010000 */
[----:B------:R-:W-:Y:S02]  /*3a20*/  LEA R24, R155, R24, 0x1 ;  /* 0x000000189b187211 */ /* 0x000fe400078e08ff */
[----:B------:R-:W-:Y:S04]  /*3a30*/  BSSY B0, `(.L_x_67) ;  /* 0x0000009000007945 */ /* 0x000fe80003800000 */
[----:B------:R-:W-:Y:S05]  /*3a40*/  @P0 BRA `(.L_x_68) ;  /* 0x00000000001c0947 */ /* 0x000fea0003800000 */
[----:B------:R-:W-:-:S13]  /*3a50*/  ISETP.NE.AND P3, PT, R160, 0x3, PT ;  /* 0x00000003a000780c */ /* 0x000fda0003f65270 */
[----:B------:R-:W-:Y:S05]  /*3a60*/  @!P3 BRA `(.L_x_69) ;  /* 0x000000000004b947 */ /* 0x000fea0003800000 */
[----:B------:R-:W-:Y:S01]  /*3a70*/  BPT.TRAP 0x1 ;  /* 0x000000040000795c */ /* 0x000fe20000300000 */
.L_x_69:
[----:B------:R-:W-:-:S04]  /*3a80*/  ULEA UR4, UR36, UR52, 0x3 ;  /* 0x0000003424047291 */ /* 0x000fc8000f8e183f */
[----:B------:R-:W-:-:S04]  /*3a90*/  UIADD3 UR4, UR4, 0x60, URZ ;  /* 0x0000006004047890 */ /* 0x000fc8000fffe03f */
[----:B------:R-:W-:-:S09]  /*3aa0*/  UPRMT UR4, UR51, 0x654, UR4 ;  /* 0x0000065433047896 */ /* 0x000fd20008000004 */
[----:B------:R-:W-:Y:S03]  /*3ab0*/  SYNCS.ARRIVE.TRANS64.RED.A1T0 RZ, [UR4], RZ ;  /* 0x000000ffffff79a7 */ /* 0x000fe60008100404 */
.L_x_68:
[----:B------:R-:W-:Y:S05]  /*3ac0*/  BSYNC B0 ;  /* 0x0000000000007941 */ /* 0x000fea0003800000 */
.L_x_67:
[----:B------:R-:W-:Y:S01]  /*3ad0*/  UIADD3 UR36, UR36, 0x1, URZ ;  /* 0x0000000124247890 */ /* 0x000fe2000fffe03f */
[----:B------:R-:W-:Y:S01]  /*3ae0*/  BSSY B0, `(.L_x_70) ;  /* 0x0000017000007945 */ /* 0x000fe20003800000 */
[----:B------:R-:W-:Y:S02]  /*3af0*/  IMAD.MOV.U32 R25, RZ, RZ, RZ ;  /* 0x000000ffff197224 */ /* 0x000fe400078e00ff */
[----:B------:R-:W-:-:S04]  /*3b00*/  UISETP.NE.AND UP0, UPT, UR36, 0x4, UPT ;  /* 0x000000042400788c */ /* 0x000fc8000bf05270 */
[----:B------:R-:W-:Y:S01]  /*3b10*/  USEL UR36, UR36, URZ, UP0 ;  /* 0x0000003f24247287 */ /* 0x000fe20008000000 */
[----:B------:R-:W-:Y:S11]  /*3b20*/  @P0 BRA `(.L_x_71) ;  /* 0x0000000000480947 */ /* 0x000ff60003800000 */
[----:B------:R-:W-:-:S13]  /*3b30*/  ISETP.NE.AND P3, PT, R160, 0x3, PT ;  /* 0x00000003a000780c */ /* 0x000fda0003f65270 */
[----:B------:R-:W-:Y:S05]  /*3b40*/  @!P3 BRA `(.L_x_72) ;  /* 0x000000000004b947 */ /* 0x000fea0003800000 */
[----:B------:R-:W-:Y:S01]  /*3b50*/  BPT.TRAP 0x1 ;  /* 0x000000040000795c */ /* 0x000fe20000300000 */
.L_x_72:
[C---:B-1----:R-:W-:Y:S01]  /*3b60*/  LEA R12, R0.reuse, UR52, 0x3 ;  /* 0x00000034000c7c11 */ /* 0x042fe2000f8e18ff */
[----:B------:R-:W-:Y:S01]  /*3b70*/  @!P4 IMAD R14, R0, 0x2000, R21 ;  /* 0x00002000000ec824 */ /* 0x000fe200078e0215 */
[----:B------:R-:W-:Y:S01]  /*3b80*/  SHF.L.U32 R13, RZ, 0x1f, RZ ;  /* 0x0000001fff0d7819 */ /* 0x000fe200000006ff */
[----:B------:R-:W-:Y:S03]  /*3b90*/  BSSY B1, `(.L_x_73) ;  /* 0x0000004000017945 */ /* 0x000fe60003800000 */
[----:B------:R-:W1:Y:S01]  /*3ba0*/  SYNCS.PHASECHK.TRANS64.TRYWAIT P3, [R12+URZ+0x40], R13 ;  /* 0x0000400d0c0075a7 */ /* 0x000e62000806017f */
[----:B------:R-:W-:Y:S01]  /*3bb0*/  @!P4 LEA R15, R155, R14, 0x1 ;  /* 0x0000000e9b0fc211 */ /* 0x000fe200078e08ff */
[----:B-1----:R-:W-:Y:S06]  /*3bc0*/  @!P3 BRA `(.L_x_74) ;  /* 0x00000060009cb947 */ /* 0x002fec0003800000 */
.L_x_232:
[----:B------:R-:W-:Y:S05]  /*3bd0*/  BSYNC B1 ;  /* 0x0000000000017941 */ /* 0x000fea0003800000 */
.L_x_73:
[----:B------:R-:W-:Y:S05]  /*3be0*/  @!P4 WARPSYNC.ALL ;  /* 0x000000000000c948 */ /* 0x000fea0003800000 */
[----:B------:R3:W4:Y:S01]  /*3bf0*/  @!P4 LDSM.16.M88.4 R4, [R14] ;  /* 0x000000000e04c83b */ /* 0x0007220000000200 */
[----:B------:R-:W-:-:S03]  /*3c00*/  VIADD R0, R0, 0x1 ;  /* 0x0000000100007836 */ /* 0x000fc60000000000 */
[----:B------:R3:W1:Y:S02]  /*3c10*/  @!P4 LDSM.16.M88.4 R8, [R15] ;  /* 0x000000000f08c83b */ /* 0x0006640000000200 */
[----:B------:R-:W-:-:S04]  /*3c20*/  ISETP.NE.AND P3, PT, R0, 0x4, PT ;  /* 0x000000040000780c */ /* 0x000fc80003f65270 */
[----:B------:R-:W-:Y:S02]  /*3c30*/  SEL R0, R0, RZ, P3 ;  /* 0x000000ff00007207 */ /* 0x000fe40001800000 */
[----:B---3--:R-:W-:-:S07]  /*3c40*/  SEL R25, RZ, 0x1, P3 ;  /* 0x00000001ff197807 */ /* 0x008fce0001800000 */
.L_x_71:
[----:B------:R-:W-:Y:S05]  /*3c50*/  BSYNC B0 ;  /* 0x0000000000007941 */ /* 0x000fea0003800000 */
.L_x_70:
[--C-:B-1--4-:R-:W-:Y:S02]  /*3c60*/  HADD2.F32 R12, -RZ, R4.reuse.H0_H0 ;  /* 0x20000004ff0c7230 */ /* 0x112fe40000004100 */
[C---:B------:R-:W-:Y:S01]  /*3c70*/  FMUL R13, R157.reuse, R104 ;  /* 0x000000689d0d7220 */ /* 0x040fe20000400000 */
[----:B------:R-:W-:Y:S02]  /*3c80*/  HADD2.F32 R14, -RZ, R4.H1_H1 ;  /* 0x30000004ff0e7230 */ /* 0x000fe40000004100 */
[C---:B------:R-:W-:Y:S01]  /*3c90*/  FMUL R105, R157.reuse, R105 ;  /* 0x000000699d697220 */ /* 0x040fe20000400000 */
[--C-:B------:R-:W-:Y:S02]  /*3ca0*/  HADD2.F32 R26, -RZ, R5.reuse.H0_H0 ;  /* 0x20000005ff1a7230 */ /* 0x100fe40000004100 */
[C---:B------:R-:W-:Y:S01]  /*3cb0*/  FMUL R15, R157.reuse, R106 ;  /* 0x0000006a9d0f7220 */ /* 0x040fe20000400000 */
[----:B------:R-:W-:Y:S02]  /*3cc0*/  HADD2.F32 R28, -RZ, R5.H1_H1 ;  /* 0x30000005ff1c7230 */ /* 0x000fe40000004100 */
[----:B------:R-:W-:Y:S01]  /*3cd0*/  FMUL R107, R157, R107 ;  /* 0x0000006b9d6b7220 */ /* 0x000fe20000400000 */
[C---:B------:R-:W-:Y:S01]  /*3ce0*/  FFMA R12, R156.reuse, R12, R13 ;  /* 0x0000000c9c0c7223 */ /* 0x040fe2000000000d */
[C---:B------:R-:W-:Y:S01]  /*3cf0*/  FFMA R105, R156.reuse, R14, R105 ;  /* 0x0000000e9c697223 */ /* 0x040fe20000000069 */
[C---:B------:R-:W-:Y:S01]  /*3d00*/  FFMA R13, R156.reuse, R26, R15 ;  /* 0x0000001a9c0d7223 */ /* 0x040fe2000000000f */
[----:B------:R-:W-:Y:S01]  /*3d10*/  FFMA R14, R156, R28, R107 ;  /* 0x0000001c9c0e7223 */ /* 0x000fe2000000006b */
[----:B------:R-:W-:-:S02]  /*3d20*/  HADD2.F32 R26, -RZ, R6.H0_H0 ;  /* 0x20000006ff1a7230 */ /* 0x000fc40000004100 */
        /* <DEDUP_REMOVED lines=64> */
.L_x_76:
[----:B------:R-:W-:Y:S05]  /*4130*/  BSYNC B0 ;  /* 0x0000000000007941 */ /* 0x000fea0003800000 */
.L_x_75:
        /* <DEDUP_REMOVED lines=8> */
.L_x_79:
[----:B------:R-:W-:-:S04]  /*41c0*/  ULEA UR4, UR36, UR52, 0x3 ;  /* 0x0000003424047291 */ /* 0x000fc8000f8e183f */
[----:B------:R-:W-:-:S04]  /*41d0*/  UIADD3 UR4, UR4, 0x60, URZ ;  /* 0x0000006004047890 */ /* 0x000fc8000fffe03f */
[----:B------:R-:W-:-:S09]  /*41e0*/  UPRMT UR4, UR51, 0x654, UR4 ;  /* 0x0000065433047896 */ /* 0x000fd20008000004 */
[----:B------:R-:W-:Y:S03]  /*41f0*/  SYNCS.ARRIVE.TRANS64.RED.A1T0 RZ, [UR4], RZ ;  /* 0x000000ffffff79a7 */ /* 0x000fe60008100404 */
.L_x_78:
[----:B------:R-:W-:Y:S05]  /*4200*/  BSYNC B0 ;  /* 0x0000000000007941 */ /* 0x000fea0003800000 */
.L_x_77:
[----:B------:R-:W-:Y:S01]  /*4210*/  UIADD3 UR4, UR36, 0x1, URZ ;  /* 0x0000000124047890 */ /* 0x000fe2000fffe03f */
[----:B------:R-:W-:Y:S03]  /*4220*/  BSSY B0, `(.L_x_80) ;  /* 0x0000017000007945 */ /* 0x000fe60003800000 */
[----:B------:R-:W-:-:S04]  /*4230*/  UISETP.NE.AND UP0, UPT, UR4, 0x4, UPT ;  /* 0x000000040400788c */ /* 0x000fc8000bf05270 */
[----:B------:R-:W-:Y:S01]  /*4240*/  USEL UR5, UR4, URZ, UP0 ;  /* 0x0000003f04057287 */ /* 0x000fe20008000000 */
[----:B------:R-:W-:Y:S11]  /*4250*/  @P0 BRA `(.L_x_81) ;  /* 0x00000000004c0947 */ /* 0x000ff60003800000 */
[----:B------:R-:W-:-:S13]  /*4260*/  ISETP.NE.AND P3, PT, R160, 0x3, PT ;  /* 0x00000003a000780c */ /* 0x000fda0003f65270 */
[----:B------:R-:W-:Y:S05]  /*4270*/  @!P3 BRA `(.L_x_82) ;  /* 0x000000000004b947 */ /* 0x000fea0003800000 */
[----:B------:R-:W-:Y:S01]  /*4280*/  BPT.TRAP 0x1 ;  /* 0x000000040000795c */ /* 0x000fe20000300000 */
.L_x_82:
[C---:B-1----:R-:W-:Y:S01]  /*4290*/  LEA R13, R0.reuse, UR52, 0x3 ;  /* 0x00000034000d7c11 */ /* 0x042fe2000f8e18ff */
[----:B------:R-:W-:Y:S01]  /*42a0*/  @!P4 IMAD R14, R0, 0x2000, R21 ;  /* 0x00002000000ec824 */ /* 0x000fe200078e0215 */
[----:B------:R-:W-:Y:S01]  /*42b0*/  SHF.L.U32 R12, R25, 0x1f, RZ ;  /* 0x0000001f190c7819 */ /* 0x000fe200000006ff */
[----:B------:R-:W-:Y:S02]  /*42c0*/  BSSY B1, `(.L_x_83) ;  /* 0x0000004000017945 */ /* 0x000fe40003800000 */
[----:B------:R-:W-:Y:S01]  /*42d0*/  @!P4 IMAD R15, R155, 0x2, R14 ;  /* 0x000000029b0fc824 */ /* 0x000fe200078e020e */
[----:B------:R-:W1:Y:S02]  /*42e0*/  SYNCS.PHASECHK.TRANS64.TRYWAIT P3, [R13+URZ+0x40], R12 ;  /* 0x0000400c0d0075a7 */ /* 0x000e64000806017f */
[----:B-1----:R-:W-:Y:S05]  /*42f0*/  @!P3 BRA `(.L_x_84) ;  /* 0x0000005800e4b947 */ /* 0x002fea0003800000 */
.L_x_233:
[----:B------:R-:W-:Y:S05]  /*4300*/  BSYNC B1 ;  /* 0x0000000000017941 */ /* 0x000fea0003800000 */
.L_x_83:
[----:B------:R-:W-:Y:S05]  /*4310*/  @!P4 WARPSYNC.ALL ;  /* 0x000000000000c948 */ /* 0x000fea0003800000 */
[----:B------:R3:W4:Y:S01]  /*4320*/  @!P4 LDSM.16.M88.4 R4, [R14] ;  /* 0x000000000e04c83b */ /* 0x0007220000000200 */
[----:B------:R-:W-:-:S03]  /*4330*/  IADD3 R0, R0, 0x1, RZ ;  /* 0x0000000100007810 */ /* 0x000fc60007ffe0ff */
[----:B------:R3:W2:Y:S01]  /*4340*/  @!P4 LDSM.16.M88.4 R8, [R15] ;  /* 0x000000000f08c83b */ /* 0x0006a20000000200 */
[----:B------:R-:W-:-:S04]  /*4350*/  ISETP.NE.AND P3, PT, R0, 0x4, PT ;  /* 0x000000040000780c */ /* 0x000fc80003f65270 */
[----:B-1----:R-:W-:Y:S02]  /*4360*/  SEL R12, RZ, 0x1, P3 ;  /* 0x00000001ff0c7807 */ /* 0x002fe40001800000 */
[----:B------:R-:W-:Y:S02]  /*4370*/  SEL R0, R0, RZ, P3 ;  /* 0x000000ff00007207 */ /* 0x000fe40001800000 */
[----:B---3--:R-:W-:-:S07]  /*4380*/  LOP3.LUT R25, R25, R12, RZ, 0x3c, !PT ;  /* 0x0000000c19197212 */ /* 0x008fce00078e3cff */
.L_x_81:
[----:B------:R-:W-:Y:S05]  /*4390*/  BSYNC B0 ;  /* 0x0000000000007941 */ /* 0x000fea0003800000 */
.L_x_80:
        /* <DEDUP_REMOVED lines=24> */
[----:B--2---:R-:W-:-:S02]  /*4520*/  HADD2.F32 R32, -RZ, R8.H0_H0 ;  /* 0x20000008ff207230 */ /* 0x004fc40000004100 */
        /* <DEDUP_REMOVED lines=40> */
[----:B--2---:R-:W2:Y:S02]  /*47b0*/  FENCE.VIEW.ASYNC.S ;  /* 0x00000000000073c6 */ /* 0x004ea40000000000 */
[----:B--2---:R-:W-:Y:S06]  /*47c0*/  BAR.SYNC.DEFER_BLOCKING 0x1, 0x100 ;  /* 0x0044000000007b1d */ /* 0x004fec0000010000 */
[----:B------:R-:W-:Y:S05]  /*47d0*/  @P2 BRA `(.L_x_86) ;  /* 0x0000000000242947 */ /* 0x000fea0003800000 */
[----:B------:R-:W-:Y:S02]  /*47e0*/  UIADD3 UR6, UP0, UR54, 0x4f0, URZ ;  /* 0x000004f036067890 */ /* 0x000fe4000ff1e03f */
[----:B------:R-:W-:Y:S02]  /*47f0*/  UIADD3 UR10, UR46, 0x80, URZ ;  /* 0x000000802e0a7890 */ /* 0x000fe4000fffe03f */
[----:B------:R-:W-:Y:S02]  /*4800*/  UIADD3 UR9, UR45, 0x20, URZ ;  /* 0x000000202d097890 */ /* 0x000fe4000fffe03f */
[----:B------:R-:W-:Y:S02]  /*4810*/  UIADD3 UR8, UR52, 0x6200, URZ ;  /* 0x0000620034087890 */ /* 0x000fe4000fffe03f */
[----:B------:R-:W-:Y:S01]  /*4820*/  UIADD3.X UR7, URZ, UR55, URZ, UP0, !UPT ;  /* 0x000000373f077290 */ /* 0x000fe200087fe43f */
[----:B------:R-:W-:-:S08]  /*4830*/  UMOV UR11, UR47 ;  /* 0x0000002f000b7c82 */ /* 0x000fd00008000000 */
[----:B------:R2:W-:Y:S01]  /*4840*/  UTMASTG.3D [UR8], [UR6] ;  /* 0x00000008060073b5 */ /* 0x0005e20008010000 */
[----:B------:R0:W-:Y:S01]  /*4850*/  UTMACMDFLUSH ;  /* 0x00000000000079b7 */ /* 0x0001e20000000000 */
[----:B--2---:R-:W-:-:S04]  /*4860*/  DEPBAR.LE SB0, 0x1 ;  /* 0x000080400000791a */ /* 0x004fc80000000000 */
.L_x_86:
[----:B------:R-:W-:Y:S05]  /*4870*/  BSYNC B0 ;  /* 0x0000000000007941 */ /* 0x000fea0003800000 */
.L_x_85:
[----:B-1----:R-:W-:Y:S01]  /*4880*/  VIADD R12, R20, 0x6200 ;  /* 0x00006200140c7836 */ /* 0x002fe20000000000 */
[----:B------:R-:W-:Y:S03]  /*4890*/  BAR.SYNC.DEFER_BLOCKING 0x1, 0x100 ;  /* 0x0044000000007b1d */ /* 0x000fe60000010000 */
[----:B------:R-:W-:-:S03]  /*48a0*/  IMAD R3, R155, 0x2, R12 ;  /* 0x000000029b037824 */ /* 0x000fc600078e020c */
[----:B------:R-:W-:Y:S04]  /*48b0*/  BSSY B0, `(.L_x_87) ;  /* 0x0000009000007945 */ /* 0x000fe80003800000 */
[----:B------:R-:W-:Y:S05]  /*48c0*/  @P0 BRA `(.L_x_88) ;  /* 0x00000000001c0947 */ /* 0x000fea0003800000 */
[----:B------:R-:W-:-:S13]  /*48d0*/  ISETP.NE.AND P3, PT, R160, 0x3, PT ;  /* 0x00000003a000780c */ /* 0x000fda0003f65270 */
[----:B------:R-:W-:Y:S05]  /*48e0*/  @!P3 BRA `(.L_x_89) ;  /* 0x000000000004b947 */ /* 0x000fea0003800000 */
[----:B------:R-:W-:Y:S01]  /*48f0*/  BPT.TRAP 0x1 ;  /* 0x000000040000795c */ /* 0x000fe20000300000 */
.L_x_89:
[----:B------:R-:W-:-:S04]  /*4900*/  ULEA UR4, UR5, UR52, 0x3 ;  /* 0x0000003405047291 */ /* 0x000fc8000f8e183f */
[----:B------:R-:W-:-:S04]  /*4910*/  UIADD3 UR4, UR4, 0x60, URZ ;  /* 0x0000006004047890 */ /* 0x000fc8000fffe03f */
[----:B------:R-:W-:-:S09]  /*4920*/  UPRMT UR4, UR51, 0x654, UR4 ;  /* 0x0000065433047896 */ /* 0x000fd20008000004 */
[----:B------:R-:W-:Y:S03]  /*4930*/  SYNCS.ARRIVE.TRANS64.RED.A1T0 RZ, [UR4], RZ ;  /* 0x000000ffffff79a7 */ /* 0x000fe60008100404 */
.L_x_88:
[----:B------:R-:W-:Y:S05]  /*4940*/  BSYNC B0 ;  /* 0x0000000000007941 */ /* 0x000fea0003800000 */
.L_x_87:
        /* <DEDUP_REMOVED lines=8> */
.L_x_92:
[C---:B------:R-:W-:Y:S01]  /*49d0*/  LEA R12, R0.reuse, UR52, 0x3 ;  /* 0x00000034000c7c11 */ /* 0x040fe2000f8e18ff */
[----:B------:R-:W-:Y:S01]  /*49e0*/  BSSY B1, `(.L_x_93) ;  /* 0x0000006000017945 */ /* 0x000fe20003800000 */
[----:B------:R-:W-:Y:S02]  /*49f0*/  SHF.L.U32 R13, R25, 0x1f, RZ ;  /* 0x0000001f190d7819 */ /* 0x000fe400000006ff */
[----:B------:R-:W-:Y:S02]  /*4a00*/  @!P4 LEA R14, R0, R21, 0xd ;  /* 0x00000015000ec211 */ /* 0x000fe400078e68ff */
[----:B------:R-:W1:Y:S03]  /*4a10*/  SYNCS.PHASECHK.TRANS64.TRYWAIT P3, [R12+URZ+0x40], R13 ;  /* 0x0000400d0c0075a7 */ /* 0x000e66000806017f */
[----:B------:R-:W-:Y:S01]  /*4a20*/  @!P4 IMAD R15, R155, 0x2, R14 ;  /* 0x000000029b0fc824 */ /* 0x000fe200078e020e */
[----:B-1----:R-:W-:Y:S06]  /*4a30*/  @!P3 BRA `(.L_x_94) ;  /* 0x000000540028b947 */ /* 0x002fec0003800000 */
.L_x_234:
[----:B------:R-:W-:Y:S05]  /*4a40*/  BSYNC B1 ;  /* 0x0000000000017941 */ /* 0x000fea0003800000 */
.L_x_93:
[----:B------:R-:W-:Y:S05]  /*4a50*/  @!P4 WARPSYNC.ALL ;  /* 0x000000000000c948 */ /* 0x000fea0003800000 */
[----:B------:R2:W3:Y:S01]  /*4a60*/  @!P4 LDSM.16.M88.4 R4, [R14] ;  /* 0x000000000e04c83b */ /* 0x0004e20000000200 */
[----:B------:R-:W-:-:S03]  /*4a70*/  VIADD R0, R0, 0x1 ;  /* 0x0000000100007836 */ /* 0x000fc60000000000 */
[----:B------:R2:W4:Y:S02]  /*4a80*/  @!P4 LDSM.16.M88.4 R8, [R15] ;  /* 0x000000000f08c83b */ /* 0x0005240000000200 */
[----:B------:R-:W-:-:S04]  /*4a90*/  ISETP.NE.AND P3, PT, R0, 0x4, PT ;  /* 0x000000040000780c */ /* 0x000fc80003f65270 */
[----:B-1----:R-:W-:Y:S02]  /*4aa0*/  SEL R12, RZ, 0x1, P3 ;  /* 0x00000001ff0c7807 */ /* 0x002fe40001800000 */
[----:B------:R-:W-:Y:S02]  /*4ab0*/  SEL R0, R0, RZ, P3 ;  /* 0x000000ff00007207 */ /* 0x000fe40001800000 */
[----:B--2---:R-:W-:-:S07]  /*4ac0*/  LOP3.LUT R25, R25, R12, RZ, 0x3c, !PT ;  /* 0x0000000c19197212 */ /* 0x004fce00078e3cff */
.L_x_91:
[----:B------:R-:W-:Y:S05]  /*4ad0*/  BSYNC B0 ;  /* 0x0000000000007941 */ /* 0x000fea0003800000 */
.L_x_90:
[--C-:B---3--:R-:W-:Y:S02]  /*4ae0*/  HADD2.F32 R12, -RZ, R4.reuse.H0_H0 ;  /* 0x20000004ff0c7230 */ /* 0x108fe40000004100 */
        /* <DEDUP_REMOVED lines=23> */
[----:B----4-:R-:W-:-:S02]  /*4c60*/  HADD2.F32 R32, -RZ, R8.H0_H0 ;  /* 0x20000008ff207230 */ /* 0x010fc40000004100 */
        /* <DEDUP_REMOVED lines=34> */
[----:B------:R1:W-:Y:S01]  /*4e90*/  STSM.16.M88.4 [R23], R32 ;  /* 0x0000002017007844 */ /* 0x0003e20000000200 */
        /* <DEDUP_REMOVED lines=16> */
[----:B--2---:R-:W-:-:S04]  /*4fa0*/  DEPBAR.LE SB0, 0x1 ;  /* 0x000080400000791a */ /* 0x004fc80000000000 */
.L_x_96:
[----:B------:R-:W-:Y:S05]  /*4fb0*/  BSYNC B0 ;  /* 0x0000000000007941 */ /* 0x000fea0003800000 */
.L_x_95:
[----:B------:R-:W-:Y:S06]  /*4fc0*/  BAR.SYNC.DEFER_BLOCKING 0x1, 0x100 ;  /* 0x0044000000007b1d */ /* 0x000fec0000010000 */
[----:B------:R-:W-:Y:S04]  /*4fd0*/  BSSY B0, `(.L_x_97) ;  /* 0x0000009000007945 */ /* 0x000fe80003800000 */
[----:B------:R-:W-:Y:S05]  /*4fe0*/  @P0 BRA `(.L_x_98) ;  /* 0x00000000001c0947 */ /* 0x000fea0003800000 */
[----:B------:R-:W-:-:S13]  /*4ff0*/  ISETP.NE.AND P3, PT, R160, 0x3, PT ;  /* 0x00000003a000780c */ /* 0x000fda0003f65270 */
[----:B------:R-:W-:Y:S05]  /*5000*/  @!P3 BRA `(.L_x_99) ;  /* 0x000000000004b947 */ /* 0x000fea0003800000 */
[----:B------:R-:W-:Y:S01]  /*5010*/  BPT.TRAP 0x1 ;  /* 0x000000040000795c */ /* 0x000fe20000300000 */
.L_x_99:
[----:B------:R-:W-:-:S04]  /*5020*/  ULEA UR4, UR5, UR52, 0x3 ;  /* 0x0000003405047291 */ /* 0x000fc8000f8e183f */
[----:B------:R-:W-:-:S04]  /*5030*/  UIADD3 UR4, UR4, 0x60, URZ ;  /* 0x0000006004047890 */ /* 0x000fc8000fffe03f */
[----:B------:R-:W-:-:S09]  /*5040*/  UPRMT UR4, UR51, 0x654, UR4 ;  /* 0x0000065433047896 */ /* 0x000fd20008000004 */
[----:B------:R-:W-:Y:S03]  /*5050*/  SYNCS.ARRIVE.TRANS64.RED.A1T0 RZ, [UR4], RZ ;  /* 0x000000ffffff79a7 */ /* 0x000fe60008100404 */
.L_x_98:
[----:B------:R-:W-:Y:S05]  /*5060*/  BSYNC B0 ;  /* 0x0000000000007941 */ /* 0x000fea0003800000 */
.L_x_97:
        /* <DEDUP_REMOVED lines=8> */
.L_x_102:
[C---:B-1----:R-:W-:Y:S01]  /*50f0*/  LEA R12, R0.reuse, UR52, 0x3 ;  /* 0x00000034000c7c11 */ /* 0x042fe2000f8e18ff */
[----:B------:R-:W-:Y:S01]  /*5100*/  BSSY B1, `(.L_x_103) ;  /* 0x0000006000017945 */ /* 0x000fe20003800000 */
[----:B------:R-:W-:Y:S02]  /*5110*/  SHF.L.U32 R13, R25, 0x1f, RZ ;  /* 0x0000001f190d7819 */ /* 0x000fe400000006ff */
[----:B------:R-:W-:Y:S02]  /*5120*/  @!P4 LEA R14, R0, R21, 0xd ;  /* 0x00000015000ec211 */ /* 0x000fe400078e68ff */
[----:B------:R-:W1:Y:S03]  /*5130*/  SYNCS.PHASECHK.TRANS64.TRYWAIT P3, [R12+URZ+0x40], R13 ;  /* 0x0000400d0c0075a7 */ /* 0x000e66000806017f */
[----:B------:R-:W-:Y:S01]  /*5140*/  @!P4 IMAD R15, R155, 0x2, R14 ;  /* 0x000000029b0fc824 */ /* 0x000fe200078e020e */
[----:B-1----:R-:W-:Y:S06]  /*5150*/  @!P3 BRA `(.L_x_104) ;  /* 0x0000004c0074b947 */ /* 0x002fec0003800000 */
.L_x_235:
[----:B------:R-:W-:Y:S05]  /*5160*/  BSYNC B1 ;  /* 0x0000000000017941 */ /* 0x000fea0003800000 */
.L_x_103:
        /* <DEDUP_REMOVED lines=8> */
.L_x_101:
[----:B------:R-:W-:Y:S05]  /*51f0*/  BSYNC B0 ;  /* 0x0000000000007941 */ /* 0x000fea0003800000 */
.L_x_100:
[--C-:B-1-3--:R-:W-:Y:S02]  /*5200*/  HADD2.F32 R12, -RZ, R4.reuse.H0_H0 ;  /* 0x20000004ff0c7230 */ /* 0x10afe40000004100 */
        /* <DEDUP_REMOVED lines=76> */
.L_x_106:
[----:B------:R-:W-:Y:S05]  /*56d0*/  BSYNC B0 ;  /* 0x0000000000007941 */ /* 0x000fea0003800000 */
.L_x_105:
[----:B------:R-:W-:Y:S06]  /*56e0*/  BAR.SYNC.DEFER_BLOCKING 0x1, 0x100 ;  /* 0x0044000000007b1d */ /* 0x000fec0000010000 */
[----:B------:R-:W-:Y:S04]  /*56f0*/  BSSY B0, `(.L_x_107) ;  /* 0x0000009000007945 */ /* 0x000fe80003800000 */
[----:B------:R-:W-:Y:S05]  /*5700*/  @P0 BRA `(.L_x_108) ;  /* 0x00000000001c0947 */ /* 0x000fea0003800000 */
[----:B------:R-:W-:-:S13]  /*5710*/  ISETP.NE.AND P3, PT, R160, 0x3, PT ;  /* 0x00000003a000780c */ /* 0x000fda0003f65270 */
[----:B------:R-:W-:Y:S05]  /*5720*/  @!P3 BRA `(.L_x_109) ;  /* 0x000000000004b947 */ /* 0x000fea0003800000 */
[----:B------:R-:W-:Y:S01]  /*5730*/  BPT.TRAP 0x1 ;  /* 0x000000040000795c */ /* 0x000fe20000300000 */
.L_x_109:
[----:B------:R-:W-:-:S04]  /*5740*/  ULEA UR4, UR5, UR52, 0x3 ;  /* 0x0000003405047291 */ /* 0x000fc8000f8e183f */
[----:B------:R-:W-:-:S04]  /*5750*/  UIADD3 UR4, UR4, 0x60, URZ ;  /* 0x0000006004047890 */ /* 0x000fc8000fffe03f */
[----:B------:R-:W-:-:S09]  /*5760*/  UPRMT UR4, UR51, 0x654, UR4 ;  /* 0x0000065433047896 */ /* 0x000fd20008000004 */
[----:B------:R-:W-:Y:S03]  /*5770*/  SYNCS.ARRIVE.TRANS64.RED.A1T0 RZ, [UR4], RZ ;  /* 0x000000ffffff79a7 */ /* 0x000fe60008100404 */
.L_x_108:
[----:B------:R-:W-:Y:S05]  /*5780*/  BSYNC B0 ;  /* 0x0000000000007941 */ /* 0x000fea0003800000 */
.L_x_107:
        /* <DEDUP_REMOVED lines=8> */
.L_x_112:
[C---:B-1----:R-:W-:Y:S01]  /*5810*/  LEA R12, R0.reuse, UR52, 0x3 ;  /* 0x00000034000c7c11 */ /* 0x042fe2000f8e18ff */
[----:B------:R-:W-:Y:S01]  /*5820*/  BSSY B1, `(.L_x_113) ;  /* 0x0000006000017945 */ /* 0x000fe20003800000 */
[----:B------:R-:W-:Y:S02]  /*5830*/  SHF.L.U32 R13, R25, 0x1f, RZ ;  /* 0x0000001f190d7819 */ /* 0x000fe400000006ff */
[----:B------:R-:W-:Y:S02]  /*5840*/  @!P4 LEA R14, R0, R21, 0xd ;  /* 0x00000015000ec211 */ /* 0x000fe400078e68ff */
[----:B------:R-:W1:Y:S03]  /*5850*/  SYNCS.PHASECHK.TRANS64.TRYWAIT P3, [R12+URZ+0x40], R13 ;  /* 0x0000400d0c0075a7 */ /* 0x000e66000806017f */
[----:B------:R-:W-:Y:S01]  /*5860*/  @!P4 IMAD R15, R155, 0x2, R14 ;  /* 0x000000029b0fc824 */ /* 0x000fe200078e020e */
[----:B-1----:R-:W-:Y:S06]  /*5870*/  @!P3 BRA `(.L_x_114) ;  /* 0x0000004400c0b947 */ /* 0x002fec0003800000 */
.L_x_236:
[----:B------:R-:W-:Y:S05]  /*5880*/  BSYNC B1 ;  /* 0x0000000000017941 */ /* 0x000fea0003800000 */
.L_x_113:
        /* <DEDUP_REMOVED lines=8> */
.L_x_111:
[----:B------:R-:W-:Y:S05]  /*5910*/  BSYNC B0 ;  /* 0x0000000000007941 */ /* 0x000fea0003800000 */
.L_x_110:
        /* <DEDUP_REMOVED lines=8> */
[----:B------:R-:W-:Y:S01]  /*59a0*/  FFMA R15, R156, R14, R15 ;  /* 0x0000000e9c0f7223 */ /* 0x000fe2000000000f */
[----:B------:R-:W-:-:S02]  /*59b0*/  HADD2.F32 R12, -RZ, R4.H0_H0 ;  /* 0x20000004ff0c7230 */ /* 0x000fc40000004100 */
        /* <DEDUP_REMOVED lines=8> */
[----:B----4-:R-:W-:-:S02]  /*5a40*/  HADD2.F32 R34, -RZ, R8.H1_H1 ;  /* 0x30000008ff227230 */ /* 0x010fc40000004100 */
[C---:B------:R-:W-:Y:S01]  /*5a50*/  FMUL R145, R157.reuse, R145 ;  /* 0x000000919d917220 */ /* 0x040fe20000400000 */
[----:B------:R-:W-:Y:S02]  /*5a60*/  HADD2.F32 R32, -RZ, R8.H0_H0 ;  /* 0x20000008ff207230 */ /* 0x000fe40000004100 */
[C---:B------:R-:W-:Y:S01]  /*5a70*/  FMUL R29, R157.reuse, R144 ;  /* 0x000000909d1d7220 */ /* 0x040fe20000400000 */
[----:B------:R-:W-:Y:S02]  /*5a80*/  HADD2.F32 R36, -RZ, R9.H0_H0 ;  /* 0x20000009ff247230 */ /* 0x000fe40000004100 */
[C---:B------:R-:W-:Y:S01]  /*5a90*/  FMUL R31, R157.reuse, R146 ;  /* 0x000000929d1f7220 */ /* 0x040fe20000400000 */
[C---:B------:R-:W-:Y:S01]  /*5aa0*/  FFMA R13, R156.reuse, R12, R13 ;  /* 0x0000000c9c0d7223 */ /* 0x040fe2000000000d */
[----:B------:R-:W-:Y:S02]  /*5ab0*/  HADD2.F32 R12, -RZ, R4.H1_H1 ;  /* 0x30000004ff0c7230 */ /* 0x000fe40000004100 */
[C---:B------:R-:W-:Y:S01]  /*5ac0*/  FFMA R27, R156.reuse, R28, R27 ;  /* 0x0000001c9c1b7223 */ /* 0x040fe2000000001b */
        /* <DEDUP_REMOVED lines=9> */
[----:B------:R-:W-:Y:S02]  /*5b60*/  HADD2.F32 R36, -RZ, R10.H1_H1 ;  /* 0x3000000aff247230 */ /* 0x000fe40000004100 */
[C---:B------:R-:W-:Y:S01]  /*5b70*/  FMUL R149, R157.reuse, R149 ;  /* 0x000000959d957220 */ /* 0x040fe20000400000 */
[----:B------:R-:W-:Y:S01]  /*5b80*/  FFMA R12, R156, R12, R137 ;  /* 0x0000000c9c0c7223 */ /* 0x000fe20000000089 */
[--C-:B------:R-:W-:Y:S02]  /*5b90*/  HADD2.F32 R38, -RZ, R11.reuse.H0_H0 ;  /* 0x2000000bff267230 */ /* 0x100fe40000004100 */
[----:B------:R-:W-:Y:S01]  /*5ba0*/  FMUL R35, R157, R150 ;  /* 0x000000969d237220 */ /* 0x000fe20000400000 */
[----:B------:R-:W-:-:S02]  /*5bb0*/  HADD2.F32 R40, -RZ, R11.H1_H1 ;  /* 0x3000000bff287230 */ /* 0x000fc40000004100 */
[----:B------:R-:W-:Y:S01]  /*5bc0*/  FMUL R151, R157, R151 ;  /* 0x000000979d977220 */ /* 0x000fe20000400000 */
[C---:B------:R-:W-:Y:S01]  /*5bd0*/  FFMA R33, R156.reuse, R34, R33 ;  /* 0x000000229c217223 */ /* 0x040fe20000000021 */
        /* <DEDUP_REMOVED lines=33> */
.L_x_116:
[----:B------:R-:W-:Y:S05]  /*5df0*/  BSYNC B0 ;  /* 0x0000000000007941 */ /* 0x000fea0003800000 */
.L_x_115:
[----:B------:R-:W-:Y:S06]  /*5e00*/  BAR.SYNC.DEFER_BLOCKING 0x1, 0x100 ;  /* 0x0044000000007b1d */ /* 0x000fec0000010000 */
[----:B------:R-:W-:Y:S04]  /*5e10*/  BSSY B0, `(.L_x_117) ;  /* 0x0000009000007945 */ /* 0x000fe80003800000 */
[----:B------:R-:W-:Y:S05]  /*5e20*/  @P0 BRA `(.L_x_118) ;  /* 0x00000000001c0947 */ /* 0x000fea0003800000 */
[----:B------:R-:W-:-:S13]  /*5e30*/  ISETP.NE.AND P3, PT, R160, 0x3, PT ;  /* 0x00000003a000780c */ /* 0x000fda0003f65270 */
[----:B------:R-:W-:Y:S05]  /*5e40*/  @!P3 BRA `(.L_x_119) ;  /* 0x000000000004b947 */ /* 0x000fea0003800000 */
[----:B------:R-:W-:Y:S01]  /*5e50*/  BPT.TRAP 0x1 ;  /* 0x000000040000795c */ /* 0x000fe20000300000 */
.L_x_119:
[----:B------:R-:W-:-:S04]  /*5e60*/  ULEA UR4, UR5, UR52, 0x3 ;  /* 0x0000003405047291 */ /* 0x000fc8000f8e183f */
[----:B------:R-:W-:-:S04]  /*5e70*/  UIADD3 UR4, UR4, 0x60, URZ ;  /* 0x0000006004047890 */ /* 0x000fc8000fffe03f */
[----:B------:R-:W-:-:S09]  /*5e80*/  UPRMT UR4, UR51, 0x654, UR4 ;  /* 0x0000065433047896 */ /* 0x000fd20008000004 */
[----:B------:R-:W-:Y:S03]  /*5e90*/  SYNCS.ARRIVE.TRANS64.RED.A1T0 RZ, [UR4], RZ ;  /* 0x000000ffffff79a7 */ /* 0x000fe60008100404 */
.L_x_118:
[----:B------:R-:W-:Y:S05]  /*5ea0*/  BSYNC B0 ;  /* 0x0000000000007941 */ /* 0x000fea0003800000 */
.L_x_117:
        /* <DEDUP_REMOVED lines=8> */
.L_x_122:
[----:B------:R-:W-:Y:S01]  /*5f30*/  SHF.L.U32 R25, R25, 0x1f, RZ ;  /* 0x0000001f19197819 */ /* 0x000fe200000006ff */
[----:B------:R-:W-:Y:S01]  /*5f40*/  BSSY B1, `(.L_x_123) ;  /* 0x0000006000017945 */ /* 0x000fe20003800000 */
[C---:B-1----:R-:W-:Y:S02]  /*5f50*/  LEA R14, R0.reuse, UR52, 0x3 ;  /* 0x00000034000e7c11 */ /* 0x042fe4000f8e18ff */
[----:B------:R-:W-:Y:S02]  /*5f60*/  @!P4 LEA R0, R0, R21, 0xd ;  /* 0x000000150000c211 */ /* 0x000fe400078e68ff */
[----:B------:R-:W1:Y:S03]  /*5f70*/  SYNCS.PHASECHK.TRANS64.TRYWAIT P3, [R14+URZ+0x40], R25 ;  /* 0x000040190e0075a7 */ /* 0x000e66000806017f */
[----:B------:R-:W-:Y:S01]  /*5f80*/  @!P4 IMAD R12, R155, 0x2, R0 ;  /* 0x000000029b0cc824 */ /* 0x000fe200078e0200 */
[----:B-1----:R-:W-:Y:S06]  /*5f90*/  @!P3 BRA `(.L_x_124) ;  /* 0x00000040000cb947 */ /* 0x002fec0003800000 */
.L_x_237:
[----:B------:R-:W-:Y:S05]  /*5fa0*/  BSYNC B1 ;  /* 0x0000000000017941 */ /* 0x000fea0003800000 */
.L_x_123:
[----:B------:R-:W-:Y:S05]  /*5fb0*/  @!P4 WARPSYNC.ALL ;  /* 0x000000000000c948 */ /* 0x000fea0003800000 */
[----:B------:R2:W3:Y:S04]  /*5fc0*/  @!P4 LDSM.16.M88.4 R4, [R0] ;  /* 0x000000000004c83b */ /* 0x0004e80000000200 */
[----:B------:R2:W4:Y:S02]  /*5fd0*/  @!P4 LDSM.16.M88.4 R8, [R12] ;  /* 0x000000000c08c83b */ /* 0x0005240000000200 */
.L_x_121:
[----:B------:R-:W-:Y:S05]  /*5fe0*/  BSYNC B0 ;  /* 0x0000000000007941 */ /* 0x000fea0003800000 */
.L_x_120:
[----:B---3--:R-:W-:Y:S02]  /*5ff0*/  HADD2.F32 R21, -RZ, R5.H0_H0 ;  /* 0x20000005ff157230 */ /* 0x008fe40000004100 */
[C---:B------:R-:W-:Y:S01]  /*6000*/  FMUL R41, R157.reuse, R72 ;  /* 0x000000489d297220 */ /* 0x040fe20000400000 */
[----:B------:R-:W-:Y:S02]  /*6010*/  HADD2.F32 R27, -RZ, R7.H0_H0 ;  /* 0x20000007ff1b7230 */ /* 0x000fe40000004100 */
[C---:B--2---:R-:W-:Y:S01]  /*6020*/  FMUL R0, R157.reuse, R73 ;  /* 0x000000499d007220 */ /* 0x044fe20000400000 */
[--C-:B-1----:R-:W-:Y:S02]  /*6030*/  HADD2.F32 R13, -RZ, R4.reuse.H0_H0 ;  /* 0x20000004ff0d7230 */ /* 0x102fe40000004100 */
[C---:B------:R-:W-:Y:S01]  /*6040*/  FMUL R74, R157.reuse, R74 ;  /* 0x0000004a9d4a7220 */ /* 0x040fe20000400000 */
[----:B------:R-:W-:Y:S02]  /*6050*/  HADD2.F32 R15, -RZ, R4.H1_H1 ;  /* 0x30000004ff0f7230 */ /* 0x000fe40000004100 */
[----:B------:R-:W-:Y:S01]  /*6060*/  FMUL R4, R157, R75 ;  /* 0x0000004b9d047220 */ /* 0x000fe20000400000 */
[----:B------:R-:W-:-:S02]  /*6070*/  HADD2.F32 R5, -RZ, R5.H1_H1 ;  /* 0x30000005ff057230 */ /* 0x000fc40000004100 */
[C---:B------:R-:W-:Y:S01]  /*6080*/  FMUL R76, R157.reuse, R76 ;  /* 0x0000004c9d4c7220 */ /* 0x040fe20000400000 */
[--C-:B------:R-:W-:Y:S02]  /*6090*/  HADD2.F32 R23, -RZ, R6.reuse.H0_H0 ;  /* 0x20000006ff177230 */ /* 0x100fe40000004100 */
[C---:B------:R-:W-:Y:S01]  /*60a0*/  FMUL R78, R157.reuse, R78 ;  /* 0x0000004e9d4e7220 */ /* 0x040fe20000400000 */
[----:B------:R-:W-:Y:S02]  /*60b0*/  HADD2.F32 R25, -RZ, R6.H1_H1 ;  /* 0x30000006ff197230 */ /* 0x000fe40000004100 */
[C---:B------:R-:W-:Y:S01]  /*60c0*/  FMUL R6, R157.reuse, R77 ;  /* 0x0000004d9d067220 */ /* 0x040fe20000400000 */
[----:B------:R-:W-:Y:S02]  /*60d0*/  HADD2.F32 R7, -RZ, R7.H1_H1 ;  /* 0x30000007ff077230 */ /* 0x000fe40000004100 */
[----:B------:R-:W-:Y:S01]  /*60e0*/  FMUL R12, R157, R79 ;  /* 0x0000004f9d0c7220 */ /* 0x000fe20000400000 */
[----:B----4-:R-:W-:-:S02]  /*60f0*/  HADD2.F32 R33, -RZ, R9.H0_H0 ;  /* 0x20000009ff217230 */ /* 0x010fc40000004100 */
[C---:B------:R-:W-:Y:S01]  /*6100*/  FMUL R84, R157.reuse, R84 ;  /* 0x000000549d547220 */ /* 0x040fe20000400000 */
[--C-:B------:R-:W-:Y:S02]  /*6110*/  HADD2.F32 R35, -RZ, R10.reuse.H0_H0 ;  /* 0x2000000aff237230 */ /* 0x100fe40000004100 */
[C---:B------:R-:W-:Y:S01]  /*6120*/  FMUL R26, R157.reuse, R85 ;  /* 0x000000559d1a7220 */ /* 0x040fe20000400000 */
[----:B------:R-:W-:Y:S02]  /*6130*/  HADD2.F32 R37, -RZ, R10.H1_H1 ;  /* 0x3000000aff257230 */ /* 0x000fe40000004100 */
[C---:B------:R-:W-:Y:S01]  /*6140*/  FMUL R80, R157.reuse, R80 ;  /* 0x000000509d507220 */ /* 0x040fe20000400000 */
[----:B------:R-:W-:Y:S02]  /*6150*/  HADD2.F32 R39, -RZ, R11.H0_H0 ;  /* 0x2000000bff277230 */ /* 0x000fe40000004100 */
[----:B------:R-:W-:Y:S01]  /*6160*/  FMUL R14, R157, R81 ;  /* 0x000000519d0e7220 */ /* 0x000fe20000400000 */
[----:B------:R-:W-:-:S02]  /*6170*/  HADD2.F32 R29, -RZ, R8.H0_H0 ;  /* 0x20000008ff1d7230 */ /* 0x000fc40000004100 */
[C---:B------:R-:W-:Y:S01]  /*6180*/  FMUL R82, R157.reuse, R82 ;  /* 0x000000529d527220 */ /* 0x040fe20000400000 */
[----:B------:R-:W-:Y:S02]  /*6190*/  HADD2.F32 R31, -RZ, R8.H1_H1 ;  /* 0x30000008ff1f7230 */ /* 0x000fe40000004100 */
[C---:B------:R-:W-:Y:S01]  /*61a0*/  FMUL R24, R157.reuse, R83 ;  /* 0x000000539d187220 */ /* 0x040fe20000400000 */
[----:B------:R-:W-:Y:S02]  /*61b0*/  HADD2.F32 R9, -RZ, R9.H1_H1 ;  /* 0x30000009ff097230 */ /* 0x000fe40000004100 */
[C---:B------:R-:W-:Y:S01]  /*61c0*/  FMUL R86, R157.reuse, R86 ;  /* 0x000000569d567220 */ /* 0x040fe20000400000 */
[----:B------:R-:W-:Y:S02]  /*61d0*/  HADD2.F32 R11, -RZ, R11.H1_H1 ;  /* 0x3000000bff0b7230 */ /* 0x000fe40000004100 */
[----:B------:R-:W-:Y:S01]  /*61e0*/  FMUL R28, R157, R87 ;  /* 0x000000579d1c7220 */ /* 0x000fe20000400000 */
[C---:B------:R-:W-:Y:S01]  /*61f0*/  FFMA R13, R156.reuse, R13, R41 ;  /* 0x0000000d9c0d7223 */ /* 0x040fe20000000029 */
        /* <DEDUP_REMOVED lines=24> */
[----:B------:R-:W-:Y:S02]  /*6380*/  F2FP.RELU.F16.F32.PACK_AB R33, R24, R33 ;  /* 0x000000211821723e */ /* 0x000fe400000008ff */
        /* <DEDUP_REMOVED lines=19> */
.L_x_126:
[----:B------:R-:W-:Y:S05]  /*64c0*/  BSYNC B0 ;  /* 0x0000000000007941 */ /* 0x000fea0003800000 */
.L_x_125:
[----:B------:R-:W-:Y:S06]  /*64d0*/  BAR.SYNC.DEFER_BLOCKING 0x1, 0x100 ;  /* 0x0044000000007b1d */ /* 0x000fec0000010000 */
[----:B------:R-:W-:Y:S04]  /*64e0*/  BSSY B0, `(.L_x_127) ;  /* 0x0000009000007945 */ /* 0x000fe80003800000 */
[----:B------:R-:W-:Y:S05]  /*64f0*/  @P0 BRA `(.L_x_128) ;  /* 0x00000000001c0947 */ /* 0x000fea0003800000 */
[----:B------:R-:W-:-:S13]  /*6500*/  ISETP.NE.AND P0, PT, R160, 0x3, PT ;  /* 0x00000003a000780c */ /* 0x000fda0003f05270 */
[----:B------:R-:W-:Y:S05]  /*6510*/  @!P0 BRA `(.L_x_129) ;  /* 0x0000000000048947 */ /* 0x000fea0003800000 */
[----:B------:R-:W-:Y:S01]  /*6520*/  BPT.TRAP 0x1 ;  /* 0x000000040000795c */ /* 0x000fe20000300000 */
.L_x_129:
[----:B------:R-:W-:-:S04]  /*6530*/  ULEA UR4, UR36, UR52, 0x3 ;  /* 0x0000003424047291 */ /* 0x000fc8000f8e183f */
[----:B------:R-:W-:-:S04]  /*6540*/  UIADD3 UR4, UR4, 0x60, URZ ;  /* 0x0000006004047890 */ /* 0x000fc8000fffe03f */
[----:B------:R-:W-:-:S09]  /*6550*/  UPRMT UR4, UR51, 0x654, UR4 ;  /* 0x0000065433047896 */ /* 0x000fd20008000004 */
[----:B------:R-:W-:Y:S03]  /*6560*/  SYNCS.ARRIVE.TRANS64.RED.A1T0 RZ, [UR4], RZ ;  /* 0x000000ffffff79a7 */ /* 0x000fe60008100404 */
.L_x_128:
[----:B------:R-:W-:Y:S05]  /*6570*/  BSYNC B0 ;  /* 0x0000000000007941 */ /* 0x000fea0003800000 */
.L_x_127:
[----:B------:R-:W-:Y:S01]  /*6580*/  IADD3 R16, P0, R16, UR40, RZ ;  /* 0x0000002810107c10 */ /* 0x000fe2000ff1e0ff */
[----:B------:R-:W-:Y:S01]  /*6590*/  ULDC.64 UR4, c[0x0][0x8f8] ;  /* 0x00023e0000047ab9 */ /* 0x000fe20000000a00 */
[----:B------:R-:W-:Y:S01]  /*65a0*/  UIADD3 UR36, UR36, 0x1, URZ ;  /* 0x0000000124247890 */ /* 0x000fe2000fffe03f */
[----:B------:R-:W-:Y:S01]  /*65b0*/  PRMT R0, RZ, 0x7610, R0 ;  /* 0x00007610ff007816 */ /* 0x000fe20000000000 */
[----:B------:R-:W-:Y:S01]  /*65c0*/  UMOV UR47, 0xffffffff ;  /* 0xffffffff002f7882 */ /* 0x000fe20000000000 */
[----:B------:R-:W-:Y:S01]  /*65d0*/  IADD3.X R17, R17, UR38, RZ, P0, !PT ;  /* 0x0000002611117c10 */ /* 0x000fe200087fe4ff */
[----:B------:R-:W-:Y:S01]  /*65e0*/  UISETP.NE.AND UP0, UPT, UR36, 0x4, UPT ;  /* 0x000000042400788c */ /* 0x000fe2000bf05270 */
[----:B------:R-:W-:Y:S01]  /*65f0*/  ISETP.GE.U32.AND P0, PT, R16, UR4, PT ;  /* 0x0000000410007c0c */ /* 0x000fe2000bf06070 */
[----:B------:R-:W-:Y:S01]  /*6600*/  IMAD.MOV.U32 R23, RZ, RZ, -0x1 ;  /* 0xffffffffff177424 */ /* 0x000fe200078e00ff */
[----:B------:R-:W-:Y:S01]  /*6610*/  MOV R158, 0xffffffff ;  /* 0xffffffff009e7802 */ /* 0x000fe20000000f00 */
[----:B------:R-:W-:Y:S01]  /*6620*/  USEL UR36, UR36, URZ, UP0 ;  /* 0x0000003f24247287 */ /* 0x000fe20008000000 */
[----:B------:R-:W-:-:S13]  /*6630*/  ISETP.GE.U32.AND.EX P0, PT, R17, UR5, PT, P0 ;  /* 0x0000000511007c0c */ /* 0x000fda000bf06100 */
[----:B------:R-:W-:Y:S05]  /*6640*/  @P0 BRA `(.L_x_130) ;  /* 0x0000000400680947 */ /* 0x000fea0003800000 */
[----:B------:R-:W2:Y:S01]  /*6650*/  S2R R12, SR_CTAID.X ;  /* 0x00000000000c7919 */ /* 0x000ea20000002500 */
[----:B-1----:R-:W1:Y:S01]  /*6660*/  LDC.64 R10, c[0x0][0x8d0] ;  /* 0x00023400ff0a7b82 */ /* 0x002e620000000a00 */
[----:B------:R-:W-:Y:S01]  /*6670*/  ULDC UR4, c[0x0][0x150] ;  /* 0x0000540000047ab9 */ /* 0x000fe20000000800 */
[----:B------:R-:W-:Y:S01]  /*6680*/  IMAD.MOV.U32 R8, RZ, RZ, R16 ;  /* 0x000000ffff087224 */ /* 0x000fe200078e0010 */
[----:B------:R-:W3:Y:S01]  /*6690*/  S2R R24, SR_CTAID.Y ;  /* 0x0000000000187919 */ /* 0x000ee20000002600 */
[----:B------:R-:W-:-:S04]  /*66a0*/  IMAD.MOV.U32 R9, RZ, RZ, R17 ;  /* 0x000000ffff097224 */ /* 0x000fc800078e0011 */
[----:B------:R-:W4:Y:S08]  /*66b0*/  LDC R25, c[0x0][0x144] ;  /* 0x00005100ff197b82 */ /* 0x000f300000000800 */
[----:B------:R-:W3:Y:S08]  /*66c0*/  LDC R0, c[0x0][0x8d8] ;  /* 0x00023600ff007b82 */ /* 0x000ef00000000800 */
[----:B------:R-:W3:Y:S01]  /*66d0*/  LDC.64 R14, c[0x0][0x8c8] ;  /* 0x00023200ff0e7b82 */ /* 0x000ee20000000a00 */
[----:B-1----:R-:W-:-:S04]  /*66e0*/  ISETP.NE.U32.AND P0, PT, R10, RZ, PT ;  /* 0x000000ff0a00720c */ /* 0x002fc80003f05070 */
[----:B------:R-:W-:Y:S02]  /*66f0*/  ISETP.NE.AND.EX P0, PT, R11, RZ, PT, P0 ;  /* 0x000000ff0b00720c */ /* 0x000fe40003f05300 */
[----:B--2---:R-:W-:-:S05]  /*6700*/  I2FP.F32.U32 R3, R12 ;  /* 0x0000000c00037245 */ /* 0x004fca0000201000 */
[----:B------:R-:W-:-:S04]  /*6710*/  FMUL R3, R3, UR4 ;  /* 0x0000000403037c20 */ /* 0x000fc80008400000 */
[----:B------:R1:W2:Y:S02]  /*6720*/  F2I.U32.TRUNC.NTZ R23, R3 ;  /* 0x0000000300177305 */ /* 0x0002a4000020f000 */
[----:B----4-:R-:W-:Y:S05]  /*6730*/  @!P0 BRA `(.L_x_131) ;  /* 0x0000000000288947 */ /* 0x010fea0003800000 */
[----:B-1----:R-:W1:Y:S02]  /*6740*/  LDC R3, c[0x0][0x8dc] ;  /* 0x00023700ff037b82 */ /* 0x002e640000000800 */
[----:B-1----:R-:W-:-:S04]  /*6750*/  IADD3 R3, P0, R16, R3, RZ ;  /* 0x0000000310037210 */ /* 0x002fc80007f1e0ff */
        /* <DEDUP_REMOVED lines=8> */
.L_x_131:
[----:B------:R-:W4:Y:S01]  /*67e0*/  LDC.64 R20, c[0x0][0x8e8] ;  /* 0x00023a00ff147b82 */ /* 0x000f220000000a00 */
[-C--:B---3--:R-:W-:Y:S01]  /*67f0*/  SHF.R.U64 R31, R8, R0.reuse, R9 ;  /* 0x00000000081f7219 */ /* 0x088fe20000001209 */
[----:B--2---:R-:W-:Y:S01]  /*6800*/  IMAD.MOV R23, RZ, RZ, -R23 ;  /* 0x000000ffff177224 */ /* 0x004fe200078e0a17 */
[----:B------:R-:W-:Y:S01]  /*6810*/  SHF.R.U32.HI R0, RZ, R0, R9 ;  /* 0x00000000ff007219 */ /* 0x000fe20000011609 */
[----:B------:R-:W-:Y:S01]  /*6820*/  ULDC UR4, c[0x0][0x154] ;  /* 0x0000550000047ab9 */ /* 0x000fe20000000800 */
[----:B-1----:R-:W-:Y:S01]  /*6830*/  IADD3 R3, P0, RZ, -R31, RZ ;  /* 0x8000001fff037210 */ /* 0x002fe20007f1e0ff */
[----:B------:R-:W-:Y:S02]  /*6840*/  IMAD R26, R25, R23, R12 ;  /* 0x00000017191a7224 */ /* 0x000fe400078e020c */
[----:B------:R-:W1:Y:S01]  /*6850*/  LDC R6, c[0x0][0x8c0] ;  /* 0x00023000ff067b82 */ /* 0x000e620000000800 */
[----:B------:R-:W-:Y:S01]  /*6860*/  IADD3.X R5, RZ, ~R0, RZ, P0, !PT ;  /* 0x80000000ff057210 */ /* 0x000fe200007fe4ff */
[----:B------:R-:W-:-:S04]  /*6870*/  IMAD.MOV.U32 R7, RZ, RZ, 0x1 ;  /* 0x00000001ff077424 */ /* 0x000fc800078e00ff */
[-C--:B------:R-:W-:Y:S02]  /*6880*/  IMAD R0, R5, R14.reuse, RZ ;  /* 0x0000000e05007224 */ /* 0x080fe400078e02ff */
[----:B------:R-:W2:Y:S01]  /*6890*/  LDC R8, c[0x0][0x8b0] ;  /* 0x00022c00ff087b82 */ /* 0x000ea20000000800 */
[----:B------:R-:W-:-:S04]  /*68a0*/  IMAD.WIDE.U32 R4, R3, R14, R16 ;  /* 0x0000000e03047225 */ /* 0x000fc800078e0010 */
[----:B------:R-:W-:Y:S01]  /*68b0*/  IMAD R3, R3, R15, R0 ;  /* 0x0000000f03037224 */ /* 0x000fe200078e0200 */
[----:B------:R-:W-:Y:S02]  /*68c0*/  I2FP.F32.U32 R0, R24 ;  /* 0x0000001800007245 */ /* 0x000fe40000201000 */
[----:B------:R-:W3:Y:S01]  /*68d0*/  LDC R28, c[0x0][0x900] ;  /* 0x00024000ff1c7b82 */ /* 0x000ee20000000800 */
[----:B------:R-:W-:Y:S01]  /*68e0*/  IMAD.IADD R3, R5, 0x1, R3 ;  /* 0x0000000105037824 */ /* 0x000fe200078e0203 */
[----:B----4-:R-:W-:Y:S01]  /*68f0*/  ISETP.NE.U32.AND P0, PT, R20, RZ, PT ;  /* 0x000000ff1400720c */ /* 0x010fe20003f05070 */
[----:B------:R-:W-:Y:S01]  /*6900*/  FMUL R0, R0, UR4 ;  /* 0x0000000400007c20 */ /* 0x000fe20008400000 */
[----:B------:R-:W-:Y:S02]  /*6910*/  MOV R5, 0xffffffff ;  /* 0xffffffff00057802 */ /* 0x000fe40000000f00 */
[----:B------:R-:W-:Y:S01]  /*6920*/  ISETP.NE.AND.EX P0, PT, R21, RZ, PT, P0 ;  /* 0x000000ff1500720c */ /* 0x000fe20003f05300 */
[----:B------:R4:W3:Y:S01]  /*6930*/  F2I.U32.TRUNC.NTZ R13, R0 ;  /* 0x00000000000d7305 */ /* 0x0008e2000020f000 */
[----:B------:R-:W4:Y:S01]  /*6940*/  LDC R15, c[0x0][0x148] ;  /* 0x00005200ff0f7b82 */ /* 0x000f220000000800 */
[----:B-1----:R-:W-:-:S02]  /*6950*/  SHF.R.U64 R12, R4, R6, R3 ;  /* 0x00000006040c7219 */ /* 0x002fc40000001203 */
[----:B------:R-:W-:-:S05]  /*6960*/  SHF.R.U32.HI R3, RZ, R6, R3 ;  /* 0x00000006ff037219 */ /* 0x000fca0000011603 */
[----:B------:R-:W1:Y:S01]  /*6970*/  LDC R25, c[0x0][0x8a8] ;  /* 0x00022a00ff197b82 */ /* 0x000e620000000800 */
[-CC-:B--2---:R-:W-:Y:S02]  /*6980*/  SHF.R.U64 R10, R12, R8.reuse, R3.reuse ;  /* 0x000000080c0a7219 */ /* 0x184fe40000001203 */
[----:B------:R-:W-:-:S05]  /*6990*/  SHF.R.U32.HI R3, RZ, R8, R3 ;  /* 0x00000008ff037219 */ /* 0x000fca0000011603 */
[----:B------:R-:W2:Y:S01]  /*69a0*/  LDC R27, c[0x0][0x8f0] ;  /* 0x00023c00ff1b7b82 */ /* 0x000ea20000000800 */
[-C--:B---3--:R-:W-:Y:S02]  /*69b0*/  SHF.L.U32 R4, R5, R28.reuse, RZ ;  /* 0x0000001c05047219 */ /* 0x088fe400000006ff */
[-CC-:B------:R-:W-:Y:S02]  /*69c0*/  SHF.R.U64 R14, R10, R28.reuse, R3.reuse ;  /* 0x0000001c0a0e7219 */ /* 0x180fe40000001203 */
[----:B------:R-:W-:Y:S02]  /*69d0*/  SHF.R.U32.HI R5, RZ, R28, R3 ;  /* 0x0000001cff057219 */ /* 0x000fe40000011603 */
[----:B------:R-:W-:Y:S01]  /*69e0*/  LOP3.LUT R23, RZ, R4, RZ, 0x33, !PT ;  /* 0x00000004ff177212 */ /* 0x000fe200078e33ff */
[----:B------:R-:W3:Y:S01]  /*69f0*/  LDC R29, c[0x0][0x8e0] ;  /* 0x00023800ff1d7b82 */ /* 0x000ee20000000800 */
[----:B------:R-:W-:Y:S01]  /*6a00*/  SHF.L.U32 R28, R7, R28, RZ ;  /* 0x0000001c071c7219 */ /* 0x000fe200000006ff */
[----:B------:R-:W-:-:S06]  /*6a10*/  IMAD.MOV.U32 R4, RZ, RZ, R14 ;  /* 0x000000ffff047224 */ /* 0x000fcc00078e000e */
[----:B------:R-:W1:Y:S01]  /*6a20*/  LDC R30, c[0x0][0x8b8] ;  /* 0x00022e00ff1e7b82 */ /* 0x000e620000000800 */
[----:B------:R-:W-:Y:S05]  /*6a30*/  @!P0 BRA `(.L_x_132) ;  /* 0x0000000000288947 */ /* 0x000fea0003800000 */
[----:B------:R-:W5:Y:S02]  /*6a40*/  LDC R3, c[0x0][0x8f4] ;  /* 0x00023d00ff037b82 */ /* 0x000f640000000800 */
[----:B-----5:R-:W-:-:S04]  /*6a50*/  IADD3 R3, P0, R14, R3, RZ ;  /* 0x000000030e037210 */ /* 0x020fc80007f1e0ff */
        /* <DEDUP_REMOVED lines=8> */
.L_x_132:
[----:B------:R-:W-:Y:S02]  /*6ae0*/  ISETP.NE.AND P0, PT, R2, 0x1, PT ;  /* 0x000000010200780c */ /* 0x000fe40003f05270 */
[----:B--2-4-:R-:W-:Y:S01]  /*6af0*/  SHF.R.U64 R0, R4, R27, R5 ;  /* 0x0000001b04007219 */ /* 0x014fe20000001205 */
[----:B-1----:R-:W-:Y:S01]  /*6b00*/  VIADD R5, R25, 0xffffffff ;  /* 0xffffffff19057836 */ /* 0x002fe20000000000 */
[----:B------:R-:W-:Y:S02]  /*6b10*/  LOP3.LUT R23, R10, R23, RZ, 0xc0, !PT ;  /* 0x000000170a177212 */ /* 0x000fe400078ec0ff */
[----:B------:R-:W-:Y:S01]  /*6b20*/  IADD3 R13, -R13, RZ, RZ ;  /* 0x000000ff0d0d7210 */ /* 0x000fe20007ffe1ff */
[----:B------:R-:W-:Y:S01]  /*6b30*/  IMAD.MOV R3, RZ, RZ, -R0 ;  /* 0x000000ffff037224 */ /* 0x000fe200078e0a00 */
[----:B------:R-:W-:Y:S01]  /*6b40*/  LOP3.LUT R5, R12, R5, RZ, 0xc0, !PT ;  /* 0x000000050c057212 */ /* 0x000fe200078ec0ff */
[----:B------:R-:W-:Y:S01]  /*6b50*/  IMAD R23, R28, R0, R23 ;  /* 0x000000001c177224 */ /* 0x000fe200078e0217 */
[----:B------:R-:W-:Y:S01]  /*6b60*/  R2UR UR47, R31 ;  /* 0x000000001f2f72ca */ /* 0x000fe200000e0000 */
[----:B---3--:R-:W-:Y:S01]  /*6b70*/  IMAD R0, R3, R29, R14 ;  /* 0x0000001d03007224 */ /* 0x008fe200078e020e */
[----:B------:R-:W-:Y:S01]  /*6b80*/  MOV R3, 0x1 ;  /* 0x0000000100037802 */ /* 0x000fe20000000f00 */
[----:B------:R-:W-:-:S02]  /*6b90*/  @P0 IMAD R26, R15, R13, R24 ;  /* 0x0000000d0f1a0224 */ /* 0x000fc400078e0218 */
[----:B------:R-:W-:Y:S02]  /*6ba0*/  IMAD R0, R0, R25, R5 ;  /* 0x0000001900007224 */ /* 0x000fe400078e0205 */
[----:B------:R-:W-:-:S05]  /*6bb0*/  IMAD R23, R23, R30, R26 ;  /* 0x0000001e17177224 */ /* 0x000fca00078e021a */
[----:B------:R-:W-:Y:S02]  /*6bc0*/  SEL R158, R0, R23, !P0 ;  /* 0x00000017009e7207 */ /* 0x000fe40004000000 */
[----:B------:R-:W-:Y:S02]  /*6bd0*/  SEL R23, R23, R0, !P0 ;  /* 0x0000000017177207 */ /* 0x000fe40004000000 */
[----:B------:R-:W-:-:S07]  /*6be0*/  PRMT R0, R3, 0x7610, R0 ;  /* 0x0000761003007816 */ /* 0x000fce0000000000 */
.L_x_130:
[----:B------:R-:W-:Y:S01]  /*6bf0*/  UIADD3 UR49, UR50, UR49, URZ ;  /* 0x0000003132317290 */ /* 0x000fe2000fffe03f */
[----:B------:R-:W-:Y:S01]  /*6c00*/  LOP3.LUT P0, RZ, R0, 0xff, RZ, 0xc0, !PT ;  /* 0x000000ff00ff7812 */ /* 0x000fe2000780c0ff */
[----:B------:R-:W-:Y:S02]  /*6c10*/  UIADD3 UR39, UR39, 0x8, URZ ;  /* 0x0000000827277890 */ /* 0x000fe4000fffe03f */
[----:B------:R-:W-:Y:S02]  /*6c20*/  USHF.R.U32.HI UR4, URZ, 0x2, UR49 ;  /* 0x000000023f047899 */ /* 0x000fe40008011631 */
[----:B------:R-:W-:Y:S02]  /*6c30*/  UISETP.GT.U32.AND UP0, UPT, UR49, 0x3, UPT ;  /* 0x000000033100788c */ /* 0x000fe4000bf04070 */
[----:B------:R-:W-:Y:S02]  /*6c40*/  ULOP3.LUT UR4, UR4, 0x1, URZ, 0xc0, !UPT ;  /* 0x0000000104047892 */ /* 0x000fe4000f8ec03f */
[----:B------:R-:W-:-:S02]  /*6c50*/  UISETP.LT.U32.AND UP1, UPT, UR50, 0x4, UP0 ;  /* 0x000000043200788c */ /* 0x000fc40008721070 */
[----:B------:R-:W-:Y:S02]  /*6c60*/  UISETP.NE.U32.AND UP2, UPT, UR4, 0x1, UPT ;  /* 0x000000010400788c */ /* 0x000fe4000bf45070 */
[----:B------:R-:W-:Y:S02]  /*6c70*/  USEL UR5, URZ, 0x1, !UP1 ;  /* 0x000000013f057887 */ /* 0x000fe4000c800000 */
[----:B------:R-:W-:Y:S02]  /*6c80*/  UISETP.GT.U32.AND UP0, UPT, UR50, 0x3, !UP2 ;  /* 0x000000033200788c */ /* 0x000fe4000d704070 */
[----:B------:R-:W-:Y:S02]  /*6c90*/  ULOP3.LUT UR49, UR49, 0x3, URZ, 0xc0, !UPT ;  /* 0x0000000331317892 */ /* 0x000fe4000f8ec03f */
[----:B------:R-:W-:-:S04]  /*6ca0*/  USEL UR4, URZ, 0x1, !UP0 ;  /* 0x000000013f047887 */ /* 0x000fc8000c000000 */
[----:B------:R-:W-:Y:S01]  /*6cb0*/  ULOP3.LUT UR48, UR4, UR48, UR5, 0x96, !UPT ;  /* 0x0000003004307292 */ /* 0x000fe2000f8e9605 */
[----:B------:R-:W-:Y:S11]  /*6cc0*/  @P0 BRA `(.L_x_133) ;  /* 0xffffffa800900947 */ /* 0x000ff6000383ffff */
[----:B------:R-:W-:-:S13]  /*6cd0*/  PLOP3.LUT P0, PT, PT, PT, PT, 0x8, 0x0 ;  /* 0x000000000000781c */ /* 0x000fda0003f0e170 */
.L_x_22:
[----:B------:R-:W-:Y:S05]  /*6ce0*/  @P0 BRA `(.L_x_14) ;  /* 0x0000002c00f40947 */ /* 0x000fea0003800000 */
[----:B------:R-:W-:Y:S01]  /*6cf0*/  ULDC.64 UR6, c[0x0][0x588] ;  /* 0x0001620000067ab9 */ /* 0x000fe20000000a00 */
[----:B------:R-:W-:Y:S01]  /*6d00*/  ISETP.NE.AND.EX P1, PT, R162, RZ, PT, P1 ;  /* 0x000000ffa200720c */ /* 0x000fe20003f25310 */
[----:B------:R-:W-:-:S04]  /*6d10*/  DEPBAR.LE SB0, 0x0 ;  /* 0x000080000000791a */ /* 0x000fc80000000000 */
[----:B------:R-:W-:Y:S01]  /*6d20*/  ISETP.NE.U32.AND P0, PT, RZ, UR6, PT ;  /* 0x00000006ff007c0c */ /* 0x000fe2000bf05070 */
[----:B------:R-:W-:Y:S03]  /*6d30*/  BSSY B0, `(.L_x_134) ;  /* 0x0000014000007945 */ /* 0x000fe60003800000 */
[----:B------:R-:W-:-:S13]  /*6d40*/  ISETP.NE.AND.EX P0, PT, RZ, UR7, PT, P0 ;  /* 0x00000007ff007c0c */ /* 0x000fda000bf05300 */
[----:B------:R-:W-:Y:S05]  /*6d50*/  @P0 BRA P1, `(.L_x_135) ;  /* 0x0000000000440947 */ /* 0x000fea0000800000 */
[----:B------:R-:W-:-:S04]  /*6d60*/  ISETP.NE.U32.AND P0, PT, R161, RZ, PT ;  /* 0x000000ffa100720c */ /* 0x000fc80003f05070 */
[----:B------:R-:W-:-:S13]  /*6d70*/  ISETP.NE.AND.EX P0, PT, R162, RZ, PT, P0 ;  /* 0x000000ffa200720c */ /* 0x000fda0003f05300 */
[----:B------:R-:W-:Y:S05]  /*6d80*/  @!P0 BRA `(.L_x_136) ;  /* 0x00000000002c8947 */ /* 0x000fea0003800000 */
[----:B------:R-:W-:-:S13]  /*6d90*/  LOP3.LUT P0, RZ, R154, 0xff, RZ, 0xc0, !PT ;  /* 0x000000ff9aff7812 */ /* 0x000fda000780c0ff */
[----:B------:R-:W-:Y:S05]  /*6da0*/  @!P0 BRA `(.L_x_137) ;  /* 0x0000000000108947 */ /* 0x000fea0003800000 */
[----:B-----5:R-:W-:-:S13]  /*6db0*/  FSETP.NEU.AND P0, PT, R156, RZ, PT ;  /* 0x000000ff9c00720b */ /* 0x020fda0003f0d000 */
[----:B------:R-:W-:Y:S05]  /*6dc0*/  @!P0 BREAK B0 ;  /* 0x0000000000008942 */ /* 0x000fea0003800000 */
[----:B------:R-:W-:Y:S05]  /*6dd0*/  @P0 BRA `(.L_x_135) ;  /* 0x0000000000240947 */ /* 0x000fea0003800000 */
[----:B------:R-:W-:Y:S05]  /*6de0*/  BRA `(.L_x_14) ;  /* 0x0000002c00b47947 */ /* 0x000fea0003800000 */
.L_x_137:
[----:B------:R-:W-:-:S04]  /*6df0*/  ISETP.NE.U32.AND P0, PT, RZ, UR6, PT ;  /* 0x00000006ff007c0c */ /* 0x000fc8000bf05070 */
[----:B------:R-:W-:-:S13]  /*6e00*/  ISETP.NE.AND.EX P0, PT, RZ, UR7, PT, P0 ;  /* 0x00000007ff007c0c */ /* 0x000fda000bf05300 */
[----:B------:R-:W-:Y:S05]  /*6e10*/  @!P0 BREAK B0 ;  /* 0x0000000000008942 */ /* 0x000fea0003800000 */
[----:B------:R-:W-:Y:S05]  /*6e20*/  @P0 BRA `(.L_x_135) ;  /* 0x0000000000100947 */ /* 0x000fea0003800000 */
[----:B------:R-:W-:Y:S05]  /*6e30*/  BRA `(.L_x_14) ;  /* 0x0000002c00a07947 */ /* 0x000fea0003800000 */
.L_x_136:
[----:B-----5:R-:W-:-:S13]  /*6e40*/  FSETP.NEU.AND P0, PT, R156, RZ, PT ;  /* 0x000000ff9c00720b */ /* 0x020fda0003f0d000 */
[----:B------:R-:W-:Y:S05]  /*6e50*/  @!P0 BREAK B0 ;  /* 0x0000000000008942 */ /* 0x000fea0003800000 */
[----:B------:R-:W-:Y:S05]  /*6e60*/  @!P0 BRA `(.L_x_14) ;  /* 0x0000002c00948947 */ /* 0x000fea0003800000 */
.L_x_135:
[----:B-1----:R-:W-:Y:S05]  /*6e70*/  BSYNC B0 ;  /* 0x0000000000007941 */ /* 0x002fea0003800000 */
.L_x_134:
[----:B------:R-:W-:-:S04]  /*6e80*/  LOP3.LUT R19, R19, 0x1, RZ, 0xfc, !PT ;  /* 0x0000000113137812 */ /* 0x000fc800078efcff */
[----:B------:R-:W-:-:S13]  /*6e90*/  ISETP.NE.AND P0, PT, R19, 0x3, PT ;  /* 0x000000031300780c */ /* 0x000fda0003f05270 */
[----:B------:R-:W-:Y:S05]  /*6ea0*/  @!P0 BRA `(.L_x_138) ;  /* 0x0000000000048947 */ /* 0x000fea0003800000 */
[----:B------:R-:W-:Y:S01]  /*6eb0*/  BPT.TRAP 0x1 ;  /* 0x000000040000795c */ /* 0x000fe20000300000 */
.L_x_138:
[----:B------:R-:W1:Y:S01]  /*6ec0*/  S2UR UR5, SR_CgaCtaId ;  /* 0x00000000000579c3 */ /* 0x000e620000008800 */
[----:B------:R-:W-:Y:S02]  /*6ed0*/  UMOV UR4, 0x400 ;  /* 0x0000040000047882 */ /* 0x000fe40000000000 */
[----:B-1----:R-:W-:-:S04]  /*6ee0*/  ULEA UR4, UR5, UR4, 0x18 ;  /* 0x0000000405047291 */ /* 0x002fc8000f8ec03f */
[----:B------:R-:W-:-:S04]  /*6ef0*/  ULEA UR4, UR36, UR4, 0x3 ;  /* 0x0000000424047291 */ /* 0x000fc8000f8e183f */
[----:B------:R-:W-:-:S04]  /*6f00*/  UIADD3 UR4, UR4, 0x60, URZ ;  /* 0x0000006004047890 */ /* 0x000fc8000fffe03f */
[----:B------:R-:W-:-:S09]  /*6f10*/  UPRMT UR4, UR5, 0x654, UR4 ;  /* 0x0000065405047896 */ /* 0x000fd20008000004 */
[----:B------:R-:W-:Y:S01]  /*6f20*/  SYNCS.ARRIVE.TRANS64.RED.A1T0 RZ, [UR4], RZ ;  /* 0x000000ffffff79a7 */ /* 0x000fe20008100404 */
[----:B------:R-:W-:Y:S05]  /*6f30*/  BRA `(.L_x_14) ;  /* 0x0000002c00607947 */ /* 0x000fea0003800000 */
.L_x_13:
[----:B------:R-:W-:Y:S01]  /*6f40*/  ULDC.64 UR4, c[0x0][0x8f8] ;  /* 0x00023e0000047ab9 */ /* 0x000fe20000000a00 */
[----:B------:R-:W-:Y:S01]  /*6f50*/  PRMT R8, RZ, 0x7610, R8 ;  /* 0x00007610ff087816 */ /* 0x000fe20000000008 */
[----:B------:R-:W-:Y:S01]  /*6f60*/  IMAD.MOV.U32 R20, RZ, RZ, -0x1 ;  /* 0xffffffffff147424 */ /* 0x000fe200078e00ff */
[----:B------:R-:W-:Y:S01]  /*6f70*/  ISETP.GE.U32.AND P1, PT, R16, UR4, PT ;  /* 0x0000000410007c0c */ /* 0x000fe2000bf26070 */
[----:B------:R-:W-:Y:S01]  /*6f80*/  IMAD.MOV.U32 R13, RZ, RZ, -0x1 ;  /* 0xffffffffff0d7424 */ /* 0x000fe200078e00ff */
[----:B------:R-:W-:Y:S02]  /*6f90*/  MOV R12, 0xffffffff ;  /* 0xffffffff000c7802 */ /* 0x000fe40000000f00 */
[----:B------:R-:W-:-:S13]  /*6fa0*/  ISETP.GE.U32.AND.EX P1, PT, R17, UR5, PT, P1 ;  /* 0x0000000511007c0c */ /* 0x000fda000bf26110 */
        /* <DEDUP_REMOVED lines=19> */
.L_x_140:
        /* <DEDUP_REMOVED lines=10> */
[----:B------:R-:W-:-:S03]  /*7180*/  IMAD R13, R13, R27, R8 ;  /* 0x0000001b0d0d7224 */ /* 0x000fc600078e0208 */
[----:B------:R-:W5:Y:S01]  /*7190*/  LDC R29, c[0x0][0x900] ;  /* 0x00024000ff1d7b82 */ /* 0x000f620000000800 */
[----:B------:R-:W-:Y:S01]  /*71a0*/  IMAD.IADD R11, R11, 0x1, R13 ;  /* 0x000000010b0b7824 */ /* 0x000fe200078e020d */
[----:B--2---:R-:W-:-:S04]  /*71b0*/  ISETP.NE.U32.AND P1, PT, R30, RZ, PT ;  /* 0x000000ff1e00720c */ /* 0x004fc80003f25070 */
[----:B------:R-:W-:Y:S02]  /*71c0*/  ISETP.NE.AND.EX P1, PT, R31, RZ, PT, P1 ;  /* 0x000000ff1f00720c */ /* 0x000fe40003f25310 */
[----:B------:R-:W2:Y:S01]  /*71d0*/  LDC R26, c[0x0][0x8a8] ;  /* 0x00022a00ff1a7b82 */ /* 0x000ea20000000800 */
[-CC-:B---3--:R-:W-:Y:S01]  /*71e0*/  SHF.R.U64 R20, R10, R12.reuse, R11.reuse ;  /* 0x0000000c0a147219 */ /* 0x188fe2000000120b */
[----:B------:R-:W-:Y:S01]  /*71f0*/  IMAD.MOV.U32 R10, RZ, RZ, -0x1 ;  /* 0xffffffffff0a7424 */ /* 0x000fe200078e00ff */
[----:B------:R-:W-:-:S05]  /*7200*/  SHF.R.U32.HI R11, RZ, R12, R11 ;  /* 0x0000000cff0b7219 */ /* 0x000fca000001160b */
[----:B------:R-:W3:Y:S01]  /*7210*/  LDC R28, c[0x0][0x8f0] ;  /* 0x00023c00ff1c7b82 */ /* 0x000ee20000000800 */
[-CC-:B----4-:R-:W-:Y:S02]  /*7220*/  SHF.R.U64 R25, R20, R14.reuse, R11.reuse ;  /* 0x0000000e14197219 */ /* 0x190fe4000000120b */
[----:B------:R-:W-:-:S05]  /*7230*/  SHF.R.U32.HI R8, RZ, R14, R11 ;  /* 0x0000000eff087219 */ /* 0x000fca000001160b */
[----:B------:R-:W4:Y:S01]  /*7240*/  LDC R32, c[0x0][0x8e0] ;  /* 0x00023800ff207b82 */ /* 0x000f220000000800 */
[-C--:B-----5:R-:W-:Y:S02]  /*7250*/  SHF.L.U32 R10, R10, R29.reuse, RZ ;  /* 0x0000001d0a0a7219 */ /* 0x0a0fe400000006ff */
[-CC-:B------:R-:W-:Y:S02]  /*7260*/  SHF.R.U64 R27, R25, R29.reuse, R8.reuse ;  /* 0x0000001d191b7219 */ /* 0x180fe40000001208 */
[----:B------:R-:W-:Y:S02]  /*7270*/  LOP3.LUT R36, RZ, R10, RZ, 0x33, !PT ;  /* 0x0000000aff247212 */ /* 0x000fe400078e33ff */
[----:B------:R-:W-:Y:S01]  /*7280*/  SHF.R.U32.HI R11, RZ, R29, R8 ;  /* 0x0000001dff0b7219 */ /* 0x000fe20000011608 */
[----:B------:R-:W1:Y:S01]  /*7290*/  LDC R33, c[0x0][0x8b8] ;  /* 0x00022e00ff217b82 */ /* 0x000e620000000800 */
[----:B------:R-:W-:Y:S01]  /*72a0*/  IMAD.MOV.U32 R10, RZ, RZ, R27 ;  /* 0x000000ffff0a7224 */ /* 0x000fe200078e001b */
[----:B------:R-:W-:Y:S06]  /*72b0*/  @!P1 BRA `(.L_x_141) ;  /* 0x0000000000289947 */ /* 0x000fec0003800000 */
        /* <DEDUP_REMOVED lines=10> */
.L_x_141:
[----:B------:R-:W-:Y:S01]  /*7360*/  ISETP.NE.AND P1, PT, R2, 0x1, PT ;  /* 0x000000010200780c */ /* 0x000fe20003f25270 */
[----:B------:R-:W-:Y:S01]  /*7370*/  IMAD.MOV.U32 R12, RZ, RZ, R23 ;  /* 0x000000ffff0c7224 */ /* 0x000fe200078e0017 */
[----:B---3--:R-:W-:Y:S01]  /*7380*/  SHF.R.U64 R8, R10, R28, R11 ;  /* 0x0000001c0a087219 */ /* 0x008fe2000000120b */
[----:B--2---:R-:W-:Y:S01]  /*7390*/  VIADD R11, R26, 0xffffffff ;  /* 0xffffffff1a0b7836 */ /* 0x004fe20000000000 */
[----:B------:R-:W-:Y:S02]  /*73a0*/  SHF.L.U32 R34, R34, R29, RZ ;  /* 0x0000001d22227219 */ /* 0x000fe400000006ff */
[----:B------:R-:W-:Y:S02]  /*73b0*/  LOP3.LUT R7, R25, R36, RZ, 0xc0, !PT ;  /* 0x0000002419077212 */ /* 0x000fe400078ec0ff */
[----:B------:R-:W-:-:S03]  /*73c0*/  IADD3 R10, -R8, RZ, RZ ;  /* 0x000000ff080a7210 */ /* 0x000fc60007ffe1ff */
[----:B------:R-:W-:Y:S01]  /*73d0*/  IMAD R8, R34, R8, R7 ;  /* 0x0000000822087224 */ /* 0x000fe200078e0207 */
[----:B------:R-:W-:Y:S01]  /*73e0*/  LOP3.LUT R7, R20, R11, RZ, 0xc0, !PT ;  /* 0x0000000b14077212 */ /* 0x000fe200078ec0ff */
[----:B------:R-:W-:Y:S02]  /*73f0*/  @P1 IMAD R3, R9, R24, R6 ;  /* 0x0000001809031224 */ /* 0x000fe400078e0206 */
[----:B----4-:R-:W-:Y:S02]  /*7400*/  IMAD R6, R10, R32, R27 ;  /* 0x000000200a067224 */ /* 0x010fe400078e021b */
[----:B-1----:R-:W-:Y:S02]  /*7410*/  IMAD R3, R8, R33, R3 ;  /* 0x0000002108037224 */ /* 0x002fe400078e0203 */
[----:B------:R-:W-:Y:S02]  /*7420*/  IMAD R6, R6, R26, R7 ;  /* 0x0000001a06067224 */ /* 0x000fe400078e0207 */
[----:B------:R-:W-:-:S03]  /*7430*/  IMAD.MOV.U32 R8, RZ, RZ, 0x1 ;  /* 0x00000001ff087424 */ /* 0x000fc600078e00ff */
[----:B------:R-:W-:Y:S02]  /*7440*/  SEL R13, R6, R3, !P1 ;  /* 0x00000003060d7207 */ /* 0x000fe40004800000 */
[----:B------:R-:W-:-:S07]  /*7450*/  SEL R20, R3, R6, !P1 ;  /* 0x0000000603147207 */ /* 0x000fce0004800000 */
.L_x_139:
[----:B------:R-:W-:-:S08]  /*7460*/  NOP ;  /* 0x0000000000007918 */ /* 0x000fd00000000000 */
[----:B------:R-:W2:-:S00]  /*7470*/  USETMAXREG.DEALLOC.CTAPOOL 0x28 ;  /* 0x00000028000079c8 */ /* 0x000e8000080e0500 */
[----:B--2---:R-:W-:-:S13]  /*7480*/  ISETP.NE.AND P1, PT, R0, 0x1, PT ;  /* 0x000000010000780c */ /* 0x004fda0003f25270 */
[----:B------:R-:W-:Y:S05]  /*7490*/  @!P1 BRA `(.L_x_14) ;  /* 0x0000002800089947 */ /* 0x000fea0003800000 */
[----:B------:R-:W-:Y:S05]  /*74a0*/  @!P4 BRA `(.L_x_142) ;  /* 0x000000180018c947 */ /* 0x000fea0003800000 */
[----:B------:R-:W-:-:S13]  /*74b0*/  ISETP.NE.OR P0, PT, R0, 0x2, P0 ;  /* 0x000000020000780c */ /* 0x000fda0000705670 */
[----:B------:R-:W-:Y:S05]  /*74c0*/  @P0 BRA `(.L_x_14) ;  /* 0x0000002400fc0947 */ /* 0x000fea0003800000 */
[----:B------:R-:W-:-:S13]  /*74d0*/  LOP3.LUT P1, RZ, R8, 0xff, RZ, 0xc0, !PT ;  /* 0x000000ff08ff7812 */ /* 0x000fda000782c0ff */
[----:B------:R-:W-:Y:S05]  /*74e0*/  @!P1 BRA `(.L_x_143) ;  /* 0x0000000000189947 */ /* 0x000fea0003800000 */
[----:B------:R-:W-:Y:S01]  /*74f0*/  UMOV UR4, 0x400 ;  /* 0x0000040000047882 */ /* 0x000fe20000000000 */
[----:B------:R-:W-:Y:S01]  /*7500*/  MOV R0, RZ ;  /* 0x000000ff00007202 */ /* 0x000fe20000000f00 */
[----:B-1----:R-:W-:-:S03]  /*7510*/  ULEA UR4, UR37, UR4, 0x18 ;  /* 0x0000000425047291 */ /* 0x002fc6000f8ec03f */
[----:B------:R-:W-:-:S06]  /*7520*/  SHF.L.U32 R0, R0, 0x1f, RZ ;  /* 0x0000001f00007819 */ /* 0x000fcc00000006ff */
[----:B------:R-:W1:Y:S02]  /*7530*/  SYNCS.PHASECHK.TRANS64.TRYWAIT P0, [UR4+0x88], R0 ;  /* 0x00008800ff0075a7 */ /* 0x000e640008000144 */
[----:B-1----:R-:W-:Y:S05]  /*7540*/  @!P0 BRA `(.L_x_144) ;  /* 0x0000002800b48947 */ /* 0x002fea0003800000 */
.L_x_143:
[----:B------:R-:W-:Y:S01]  /*7550*/  PRMT R9, RZ, 0x7610, R9 ;  /* 0x00007610ff097816 */ /* 0x000fe20000000009 */
[----:B------:R-:W-:Y:S06]  /*7560*/  @P3 BRA `(.L_x_145) ;  /* 0x0000000000243947 */ /* 0x000fec0003800000 */
[----:B------:R-:W-:Y:S02]  /*7570*/  ULDC.64 UR4, c[0x0][0x588] ;  /* 0x0001620000047ab9 */ /* 0x000fe40000000a00 */
[----:B------:R-:W-:-:S04]  /*7580*/  ISETP.NE.U32.AND P0, PT, RZ, UR4, PT ;  /* 0x00000004ff007c0c */ /* 0x000fc8000bf05070 */
[----:B------:R-:W-:-:S13]  /*7590*/  ISETP.NE.AND.EX P0, PT, RZ, UR5, PT, P0 ;  /* 0x00000005ff007c0c */ /* 0x000fda000bf05300 */
[----:B------:R-:W-:Y:S05]  /*75a0*/  @!P0 BRA `(.L_x_146) ;  /* 0x00000000000c8947 */ /* 0x000fea0003800000 */
[----:B------:R2:W5:Y:S01]  /*75b0*/  LDG.E R11, desc[UR42][R4.64] ;  /* 0x0000002a040b7981 */ /* 0x000562000c1e1900 */
[----:B------:R-:W-:Y:S01]  /*75c0*/  IMAD.MOV.U32 R9, RZ, RZ, 0x1 ;  /* 0x00000001ff097424 */ /* 0x000fe200078e00ff */
[----:B------:R-:W-:Y:S06]  /*75d0*/  BRA `(.L_x_145) ;  /* 0x0000000000087947 */ /* 0x000fec0003800000 */
.L_x_146:
[----:B------:R-:W3:Y:S01]  /*75e0*/  LDC R11, c[0x0][0x580] ;  /* 0x00016000ff0b7b82 */ /* 0x000ee20000000800 */
[----:B------:R-:W-:-:S07]  /*75f0*/  IMAD.MOV.U32 R9, RZ, RZ, 0x1 ;  /* 0x00000001ff097424 */ /* 0x000fce00078e00ff */
.L_x_145:
[----:B------:R-:W-:Y:S05]  /*7600*/  @!P1 BRA `(.L_x_147) ;  /* 0x0000001400489947 */ /* 0x000fea0003800000 */
[----:B-1----:R-:W1:Y:S01]  /*7610*/  LDC R0, c[0x0][0x900] ;  /* 0x00024000ff007b82 */ /* 0x002e620000000800 */
[----:B--2---:R-:W-:Y:S01]  /*7620*/  MOV R5, 0xffffffff ;  /* 0xffffffff00057802 */ /* 0x004fe20000000f00 */
[----:B------:R-:W-:Y:S01]  /*7630*/  IMAD.MOV.U32 R7, RZ, RZ, 0x1 ;  /* 0x00000001ff077424 */ /* 0x000fe200078e00ff */
[----:B------:R-:W-:Y:S01]  /*7640*/  LOP3.LUT R10, R19, 0x2, RZ, 0xfc, !PT ;  /* 0x00000002130a7812 */ /* 0x000fe200078efcff */
[----:B------:R-:W-:Y:S01]  /*7650*/  ULDC.64 UR22, c[0x0][0x198] ;  /* 0x0000660000167ab9 */ /* 0x000fe20000000a00 */
[----:B------:R-:W-:Y:S01]  /*7660*/  ULDC.64 UR4, c[0x0][0x588] ;  /* 0x0001620000047ab9 */ /* 0x000fe20000000a00 */
[----:B------:R-:W-:Y:S01]  /*7670*/  ULDC.64 UR6, c[0x0][0x8f8] ;  /* 0x00023e0000067ab9 */ /* 0x000fe20000000a00 */
[----:B------:R-:W-:Y:S01]  /*7680*/  ULDC.64 UR14, c[0x0][0x590] ;  /* 0x00016400000e7ab9 */ /* 0x000fe20000000a00 */
[----:B------:R-:W2:Y:S01]  /*7690*/  LDC R3, c[0x0][0x8a8] ;  /* 0x00022a00ff037b82 */ /* 0x000ea20000000800 */
[-C--:B-1----:R-:W-:Y:S02]  /*76a0*/  SHF.L.U32 R5, R5, R0.reuse, RZ ;  /* 0x0000000005057219 */ /* 0x082fe400000006ff */
[----:B------:R-:W-:-:S02]  /*76b0*/  SHF.L.U32 R0, R7, R0, RZ ;  /* 0x0000000007007219 */ /* 0x000fc400000006ff */
[----:B------:R-:W-:Y:S01]  /*76c0*/  LOP3.LUT R8, RZ, R5, RZ, 0x33, !PT ;  /* 0x00000005ff087212 */ /* 0x000fe200078e33ff */
[----:B--2---:R-:W-:-:S07]  /*76d0*/  VIADD R3, R3, 0xffffffff ;  /* 0xffffffff03037836 */ /* 0x004fce0000000000 */
.L_x_203:
[----:B------:R-:W-:Y:S02]  /*76e0*/  ISETP.NE.U32.AND P0, PT, RZ, UR14, PT ;  /* 0x0000000eff007c0c */ /* 0x000fe4000bf05070 */
[----:B------:R-:W-:Y:S02]  /*76f0*/  R2UR UR19, R20 ;  /* 0x00000000141372ca */ /* 0x000fe400000e0000 */
[----:B------:R-:W-:Y:S02]  /*7700*/  R2UR UR18, R13 ;  /* 0x000000000d1272ca */ /* 0x000fe400000e0000 */
[----:B------:R-:W-:-:S09]  /*7710*/  ISETP.NE.AND.EX P0, PT, RZ, UR15, PT, P0 ;  /* 0x0000000fff007c0c */ /* 0x000fd2000bf05300 */
[----:B------:R-:W-:Y:S02]  /*7720*/  USHF.L.U32 UR19, UR19, 0x8, URZ ;  /* 0x0000000813137899 */ /* 0x000fe4000800063f */
[----:B------:R-:W-:Y:S02]  /*7730*/  USHF.L.U32 UR18, UR18, 0x7, URZ ;  /* 0x0000000712127899 */ /* 0x000fe4000800063f */
[----:B--234-:R-:W-:Y:S10]  /*7740*/  @!P0 BRA `(.L_x_148) ;  /* 0x00000000002c8947 */ /* 0x01cff40003800000 */
[----:B------:R-:W-:-:S04]  /*7750*/  ISETP.NE.U32.AND P1, PT, RZ, UR4, PT ;  /* 0x00000004ff007c0c */ /* 0x000fc8000bf25070 */
[----:B------:R-:W-:-:S13]  /*7760*/  ISETP.NE.AND.EX P1, PT, RZ, UR5, PT, P1 ;  /* 0x00000005ff007c0c */ /* 0x000fda000bf25310 */
[----:B------:R-:W-:Y:S05]  /*7770*/  @!P1 BRA `(.L_x_149) ;  /* 0x0000000000189947 */ /* 0x000fea0003800000 */
[----:B------:R-:W1:Y:S01]  /*7780*/  LDC.64 R4, c[0x0][0x588] ;  /* 0x00016200ff047b82 */ /* 0x000e620000000a00 */
[----:B------:R-:W-:-:S04]  /*7790*/  IMAD R7, R12, UR14, RZ ;  /* 0x0000000e0c077c24 */ /* 0x000fc8000f8e02ff */
[----:B-1----:R-:W-:-:S05]  /*77a0*/  IMAD.WIDE R4, R7, 0x4, R4 ;  /* 0x0000000407047825 */ /* 0x002fca00078e0204 */
[----:B---3-5:R2:W5:Y:S01]  /*77b0*/  LDG.E R11, desc[UR42][R4.64] ;  /* 0x0000002a040b7981 */ /* 0x028562000c1e1900 */
[----:B------:R-:W-:Y:S01]  /*77c0*/  MOV R9, 0x1 ;  /* 0x0000000100097802 */ /* 0x000fe20000000f00 */
[----:B------:R-:W-:Y:S06]  /*77d0*/  BRA `(.L_x_148) ;  /* 0x0000000000087947 */ /* 0x000fec0003800000 */
.L_x_149:
[----:B---3-5:R-:W1:Y:S01]  /*77e0*/  LDC R11, c[0x0][0x580] ;  /* 0x00016000ff0b7b82 */ /* 0x028e620000000800 */
[----:B------:R-:W-:-:S07]  /*77f0*/  IMAD.MOV.U32 R9, RZ, RZ, 0x1 ;  /* 0x00000001ff097424 */ /* 0x000fce00078e00ff */
.L_x_148:
[----:B------:R-:W-:Y:S05]  /*7800*/  @!P0 BRA `(.L_x_150) ;  /* 0x00000000001c8947 */ /* 0x000fea0003800000 */
[----:B------:R-:W-:-:S13]  /*7810*/  LOP3.LUT P2, RZ, R9, 0xff, RZ, 0xc0, !PT ;  /* 0x000000ff09ff7812 */ /* 0x000fda000784c0ff */
[----:B--2---:R-:W2:Y:S02]  /*7820*/  @!P2 LDC.64 R4, c[0x0][0x588] ;  /* 0x00016200ff04ab82 */ /* 0x004ea40000000a00 */
[----:B--2---:R-:W-:-:S04]  /*7830*/  @!P2 ISETP.NE.U32.AND P0, PT, R4, RZ, PT ;  /* 0x000000ff0400a20c */ /* 0x004fc80003f05070 */
[----:B------:R-:W-:Y:S02]  /*7840*/  @!P2 ISETP.NE.AND.EX P1, PT, R5, RZ, PT, P0 ;  /* 0x000000ff0500a20c */ /* 0x000fe40003f25300 */
[----:B-1-3-5:R-:W-:Y:S02]  /*7850*/  @P2 FSETP.EQ.AND P0, PT, R11, RZ, PT ;  /* 0x000000ff0b00220b */ /* 0x02afe40003f02000 */
[----:B------:R-:W-:Y:S01]  /*7860*/  @!P2 PLOP3.LUT P0, PT, P1, PT, PT, 0x8, 0x0 ;  /* 0x000000000000a81c */ /* 0x000fe20000f0e170 */
[----:B------:R-:W-:-:S12]  /*7870*/  BRA `(.L_x_151) ;  /* 0x0000000000047947 */ /* 0x000fd80003800000 */
.L_x_150:
[----:B-1-3-5:R-:W-:-:S13]  /*7880*/  FSETP.EQ.AND P0, PT, R11, RZ, PT ;  /* 0x000000ff0b00720b */ /* 0x02afda0003f02000 */
.L_x_151:
[----:B------:R-:W-:Y:S02]  /*7890*/  ISETP.NE.AND P2, PT, R10, 0x3, PT ;  /* 0x000000030a00780c */ /* 0x000fe40003f45270 */
[----:B------:R-:W-:-:S04]  /*78a0*/  ELECT P1, URZ, PT ;  /* 0x00000000003f782f */ /* 0x000fc80003820000 */
[----:B------:R-:W-:-:S07]  /*78b0*/  PLOP3.LUT P0, PT, P1, P0, PT, 0x20, 0x0 ;  /* 0x000000000000781c */ /* 0x000fce0000f00470 */
[----:B------:R-:W-:Y:S06]  /*78c0*/  @!P2 BRA `(.L_x_152) ;  /* 0x000000000004a947 */ /* 0x000fec0003800000 */
[----:B------:R-:W-:Y:S01]  /*78d0*/  BPT.TRAP 0x1 ;  /* 0x000000040000795c */ /* 0x000fe20000300000 */
.L_x_152:
[----:B------:R-:W1:Y:S01]  /*78e0*/  S2UR UR37, SR_CgaCtaId ;  /* 0x00000000002579c3 */ /* 0x000e620000008800 */
[----:B------:R-:W-:Y:S01]  /*78f0*/  UMOV UR13, 0x400 ;  /* 0x00000400000d7882 */ /* 0x000fe20000000000 */
[----:B--2---:R-:W-:-:S05]  /*7900*/  IMAD.MOV.U32 R4, RZ, RZ, 0x1 ;  /* 0x00000001ff047424 */ /* 0x004fca00078e00ff */
[----:B------:R-:W-:Y:S01]  /*7910*/  SHF.L.U32 R4, R4, 0x1f, RZ ;  /* 0x0000001f04047819 */ /* 0x000fe200000006ff */
[----:B-1----:R-:W-:-:S09]  /*7920*/  ULEA UR13, UR37, UR13, 0x18 ;  /* 0x0000000d250d7291 */ /* 0x002fd2000f8ec03f */
[----:B------:R-:W1:Y:S02]  /*7930*/  SYNCS.PHASECHK.TRANS64.TRYWAIT P1, [UR13+0x60], R4 ;  /* 0x00006004ff0075a7 */ /* 0x000e64000802014d */
[----:B-1----:R-:W-:Y:S05]  /*7940*/  @!P1 BRA `(.L_x_153) ;  /* 0x0000002400cc9947 */ /* 0x002fea0003800000 */
.L_x_238:
[----:B------:R-:W-:Y:S04]  /*7950*/  BSSY B0, `(.L_x_154) ;  /* 0x000000e000007945 */ /* 0x000fe80003800000 */
[----:B------:R-:W-:Y:S05]  /*7960*/  @!P0 BRA `(.L_x_155) ;  /* 0x0000000000308947 */ /* 0x000fea0003800000 */
[----:B------:R-:W-:Y:S01]  /*7970*/  R2UR UR20, R12 ;  /* 0x000000000c1472ca */ /* 0x000fe200000e0000 */
[----:B------:R-:W-:Y:S02]  /*7980*/  UIADD3 UR8, UP0, UR22, 0x3f0, URZ ;  /* 0x000003f016087890 */ /* 0x000fe4000ff1e03f */
[----:B------:R-:W-:Y:S02]  /*7990*/  UIADD3 UR16, UR13, 0x200, URZ ;  /* 0x000002000d107890 */ /* 0x000fe4000fffe03f */
[----:B------:R-:W-:Y:S02]  /*79a0*/  UIADD3 UR17, UR13, 0x40, URZ ;  /* 0x000000400d117890 */ /* 0x000fe4000fffe03f */
[----:B------:R-:W-:Y:S01]  /*79b0*/  UIADD3.X UR9, URZ, UR23, URZ, UP0, !UPT ;  /* 0x000000173f097290 */ /* 0x000fe200087fe43f */
[----:B------:R-:W-:Y:S01]  /*79c0*/  UMOV UR10, 0x0 ;  /* 0x00000000000a7882 */ /* 0x000fe20000000000 */
[----:B------:R-:W-:-:S07]  /*79d0*/  UMOV UR11, 0x10000000 ;  /* 0x10000000000b7882 */ /* 0x000fce0000000000 */
[----:B------:R2:W-:Y:S02]  /*79e0*/  UTMALDG.3D [UR16], [UR8], desc[UR10] ;  /* 0x00000a10080075b4 */ /* 0x0005e40008011000 */
[----:B--2---:R-:W-:Y:S05]  /*79f0*/  @!P2 BRA `(.L_x_156) ;  /* 0x000000000004a947 */ /* 0x004fea0003800000 */
[----:B------:R-:W-:Y:S01]  /*7a00*/  BPT.TRAP 0x1 ;  /* 0x000000040000795c */ /* 0x000fe20000300000 */
.L_x_156:
[----:B-1----:R-:W1:Y:S02]  /*7a10*/  LDC R5, c[0x0][0x800] ;  /* 0x00020000ff057b82 */ /* 0x002e640000000800 */
[----:B-1----:R2:W-:Y:S02]  /*7a20*/  SYNCS.ARRIVE.TRANS64.RED.A0TR RZ, [UR13+0x40], R5 ;  /* 0x00004005ffff79a7 */ /* 0x0025e4000830040d */
.L_x_155:
[----:B------:R-:W-:Y:S05]  /*7a30*/  BSYNC B0 ;  /* 0x0000000000007941 */ /* 0x000fea0003800000 */
.L_x_154:
[----:B------:R-:W-:Y:S05]  /*7a40*/  @!P2 BRA `(.L_x_157) ;  /* 0x000000000004a947 */ /* 0x000fea0003800000 */
[----:B------:R-:W-:Y:S01]  /*7a50*/  BPT.TRAP 0x1 ;  /* 0x000000040000795c */ /* 0x000fe20000300000 */
.L_x_157:
[----:B------:R-:W-:-:S04]  /*7a60*/  UIADD3 UR33, UR13, 0x40, URZ ;  /* 0x000000400d217890 */ /* 0x000fc8000fffe03f */
[----:B------:R-:W-:-:S09]  /*7a70*/  UPRMT UR16, UR37, 0x654, UR33 ;  /* 0x0000065425107896 */ /* 0x000fd20008000021 */
[----:B------:R-:W-:Y:S01]  /*7a80*/  SYNCS.ARRIVE.TRANS64.RED.A1T0 RZ, [UR16], RZ ;  /* 0x000000ffffff79a7 */ /* 0x000fe20008100410 */
[----:B------:R-:W-:Y:S05]  /*7a90*/  @!P2 BRA `(.L_x_158) ;  /* 0x000000000004a947 */ /* 0x000fea0003800000 */
[----:B------:R-:W-:Y:S01]  /*7aa0*/  BPT.TRAP 0x1 ;  /* 0x000000040000795c */ /* 0x000fe20000300000 */
.L_x_158:
[----:B------:R-:W3:Y:S02]  /*7ab0*/  SYNCS.PHASECHK.TRANS64.TRYWAIT P1, [UR13+0x68], R4 ;  /* 0x00006804ff0075a7 */ /* 0x000ee4000802014d */
[----:B---3--:R-:W-:Y:S05]  /*7ac0*/  @!P1 BRA `(.L_x_159) ;  /* 0x0000002400849947 */ /* 0x008fea0003800000 */
.L_x_239:
[----:B------:R-:W-:Y:S04]  /*7ad0*/  BSSY B0, `(.L_x_160) ;  /* 0x0000010000007945 */ /* 0x000fe80003800000 */
[----:B------:R-:W-:Y:S05]  /*7ae0*/  @!P0 BRA `(.L_x_161) ;  /* 0x0000000000388947 */ /* 0x000fea0003800000 */
[----:B------:R-:W-:Y:S01]  /*7af0*/  UIADD3 UR20, UP0, UR22, 0x3f0, URZ ;  /* 0x000003f016147890 */ /* 0x000fe2000ff1e03f */
[----:B------:R-:W-:Y:S01]  /*7b00*/  R2UR UR12, R12 ;  /* 0x000000000c0c72ca */ /* 0x000fe200000e0000 */
[----:B------:R-:W-:Y:S02]  /*7b10*/  UIADD3 UR11, UR19, 0x80, URZ ;  /* 0x00000080130b7890 */ /* 0x000fe4000fffe03f */
[----:B------:R-:W-:Y:S02]  /*7b20*/  UIADD3 UR8, UR13, 0x2200, URZ ;  /* 0x000022000d087890 */ /* 0x000fe4000fffe03f */
[----:B------:R-:W-:Y:S02]  /*7b30*/  UIADD3 UR9, UR13, 0x48, URZ ;  /* 0x000000480d097890 */ /* 0x000fe4000fffe03f */
[----:B------:R-:W-:Y:S01]  /*7b40*/  UIADD3.X UR21, URZ, UR23, URZ, UP0, !UPT ;  /* 0x000000173f157290 */ /* 0x000fe200087fe43f */
[----:B------:R-:W-:Y:S01]  /*7b50*/  UMOV UR24, 0x0 ;  /* 0x0000000000187882 */ /* 0x000fe20000000000 */
[----:B------:R-:W-:Y:S01]  /*7b60*/  UMOV UR25, 0x10000000 ;  /* 0x1000000000197882 */ /* 0x000fe20000000000 */
[----:B------:R-:W-:-:S06]  /*7b70*/  UMOV UR10, UR18 ;  /* 0x00000012000a7c82 */ /* 0x000fcc0008000000 */
[----:B------:R3:W-:Y:S02]  /*7b80*/  UTMALDG.3D [UR8], [UR20], desc[UR24] ;  /* 0x00001808140075b4 */ /* 0x0007e40008011000 */
[----:B---3--:R-:W-:Y:S05]  /*7b90*/  @!P2 BRA `(.L_x_162) ;  /* 0x000000000004a947 */ /* 0x008fea0003800000 */
[----:B------:R-:W-:Y:S01]  /*7ba0*/  BPT.TRAP 0x1 ;  /* 0x000000040000795c */ /* 0x000fe20000300000 */
.L_x_162:
[----:B-12---:R-:W1:Y:S02]  /*7bb0*/  LDC R5, c[0x0][0x800] ;  /* 0x00020000ff057b82 */ /* 0x006e640000000800 */
[----:B-1----:R3:W-:Y:S02]  /*7bc0*/  SYNCS.ARRIVE.TRANS64.RED.A0TR RZ, [UR13+0x48], R5 ;  /* 0x00004805ffff79a7 */ /* 0x0027e4000830040d */
.L_x_161:
[----:B------:R-:W-:Y:S05]  /*7bd0*/  BSYNC B0 ;  /* 0x0000000000007941 */ /* 0x000fea0003800000 */
.L_x_160:
[----:B------:R-:W-:Y:S05]  /*7be0*/  @!P2 BRA `(.L_x_163) ;  /* 0x000000000004a947 */ /* 0x000fea0003800000 */
[----:B------:R-:W-:Y:S01]  /*7bf0*/  BPT.TRAP 0x1 ;  /* 0x000000040000795c */ /* 0x000fe20000300000 */
.L_x_163:
[----:B------:R-:W-:Y:S02]  /*7c00*/  UIADD3 UR25, UR13, 0x48, URZ ;  /* 0x000000480d197890 */ /* 0x000fe4000fffe03f */
[----:B------:R-:W-:Y:S02]  /*7c10*/  UIADD3 UR10, UR18, 0x20, URZ ;  /* 0x00000020120a7890 */ /* 0x000fe4000fffe03f */
[----:B------:R-:W-:-:S09]  /*7c20*/  UPRMT UR20, UR37, 0x654, UR25 ;  /* 0x0000065425147896 */ /* 0x000fd20008000019 */
[----:B------:R-:W-:Y:S01]  /*7c30*/  SYNCS.ARRIVE.TRANS64.RED.A1T0 RZ, [UR20], RZ ;  /* 0x000000ffffff79a7 */ /* 0x000fe20008100414 */
[----:B------:R-:W-:Y:S05]  /*7c40*/  @!P2 BRA `(.L_x_164) ;  /* 0x000000000004a947 */ /* 0x000fea0003800000 */
[----:B------:R-:W-:Y:S01]  /*7c50*/  BPT.TRAP 0x1 ;  /* 0x000000040000795c */ /* 0x000fe20000300000 */
.L_x_164:
[----:B------:R-:W4:Y:S02]  /*7c60*/  SYNCS.PHASECHK.TRANS64.TRYWAIT P1, [UR13+0x70], R4 ;  /* 0x00007004ff0075a7 */ /* 0x000f24000802014d */
[----:B----4-:R-:W-:Y:S05]  /*7c70*/  @!P1 BRA `(.L_x_165) ;  /* 0x0000002400309947 */ /* 0x010fea0003800000 */
.L_x_240:
        /* <DEDUP_REMOVED lines=8> */
[----:B------:R-:W-:Y:S01]  /*7d00*/  UMOV UR29, 0x10000000 ;  /* 0x10000000001d7882 */ /* 0x000fe20000000000 */
[----:B------:R-:W-:-:S06]  /*7d10*/  UMOV UR11, UR19 ;  /* 0x00000013000b7c82 */ /* 0x000fcc0008000000 */
[----:B------:R4:W-:Y:S02]  /*7d20*/  UTMALDG.3D [UR8], [UR26], desc[UR28] ;  /* 0x00001c081a0075b4 */ /* 0x0009e40008011000 */
[----:B----4-:R-:W-:Y:S05]  /*7d30*/  @!P2 BRA `(.L_x_168) ;  /* 0x000000000004a947 */ /* 0x010fea0003800000 */
[----:B------:R-:W-:Y:S01]  /*7d40*/  BPT.TRAP 0x1 ;  /* 0x000000040000795c */ /* 0x000fe20000300000 */
.L_x_168:
[----:B-123--:R-:W1:Y:S02]  /*7d50*/  LDC R5, c[0x0][0x800] ;  /* 0x00020000ff057b82 */ /* 0x00ee640000000800 */
[----:B-1----:R4:W-:Y:S02]  /*7d60*/  SYNCS.ARRIVE.TRANS64.RED.A0TR RZ, [UR13+0x50], R5 ;  /* 0x00005005ffff79a7 */ /* 0x0029e4000830040d */
.L_x_167:
[----:B------:R-:W-:Y:S05]  /*7d70*/  BSYNC B0 ;  /* 0x0000000000007941 */ /* 0x000fea0003800000 */
.L_x_166:
[----:B------:R-:W-:Y:S05]  /*7d80*/  @!P2 BRA `(.L_x_169) ;  /* 0x000000000004a947 */ /* 0x000fea0003800000 */
[----:B------:R-:W-:Y:S01]  /*7d90*/  BPT.TRAP 0x1 ;  /* 0x000000040000795c */ /* 0x000fe20000300000 */
.L_x_169:
[----:B------:R-:W-:-:S04]  /*7da0*/  UIADD3 UR17, UR13, 0x50, URZ ;  /* 0x000000500d117890 */ /* 0x000fc8000fffe03f */
[----:B------:R-:W-:-:S09]  /*7db0*/  UPRMT UR21, UR37, 0x654, UR17 ;  /* 0x0000065425157896 */ /* 0x000fd20008000011 */
[----:B------:R-:W-:Y:S01]  /*7dc0*/  SYNCS.ARRIVE.TRANS64.RED.A1T0 RZ, [UR21], RZ ;  /* 0x000000ffffff79a7 */ /* 0x000fe20008100415 */
[----:B------:R-:W-:Y:S05]  /*7dd0*/  @!P2 BRA `(.L_x_170) ;  /* 0x000000000004a947 */ /* 0x000fea0003800000 */
[----:B------:R-:W-:Y:S01]  /*7de0*/  BPT.TRAP 0x1 ;  /* 0x000000040000795c */ /* 0x000fe20000300000 */
.L_x_170:
[----:B------:R-:W5:Y:S02]  /*7df0*/  SYNCS.PHASECHK.TRANS64.TRYWAIT P1, [UR13+0x78], R4 ;  /* 0x00007804ff0075a7 */ /* 0x000f64000802014d */
[----:B-----5:R-:W-:Y:S05]  /*7e00*/  @!P1 BRA `(.L_x_171) ;  /* 0x0000002000e49947 */ /* 0x020fea0003800000 */
.L_x_241:
        /* <DEDUP_REMOVED lines=9> */
[----:B------:R-:W-:-:S07]  /*7ea0*/  UMOV UR29, 0x10000000 ;  /* 0x10000000001d7882 */ /* 0x000fce0000000000 */
[----:B------:R1:W-:Y:S02]  /*7eb0*/  UTMALDG.3D [UR8], [UR26], desc[UR28] ;  /* 0x00001c081a0075b4 */ /* 0x0003e40008011000 */
[----:B-1----:R-:W-:Y:S05]  /*7ec0*/  @!P2 BRA `(.L_x_174) ;  /* 0x000000000004a947 */ /* 0x002fea0003800000 */
[----:B------:R-:W-:Y:S01]  /*7ed0*/  BPT.TRAP 0x1 ;  /* 0x000000040000795c */ /* 0x000fe20000300000 */
.L_x_174:
[----:B------:R-:W1:Y:S02]  /*7ee0*/  LDC R4, c[0x0][0x800] ;  /* 0x00020000ff047b82 */ /* 0x000e640000000800 */
[----:B-1----:R1:W-:Y:S02]  /*7ef0*/  SYNCS.ARRIVE.TRANS64.RED.A0TR RZ, [UR13+0x58], R4 ;  /* 0x00005804ffff79a7 */ /* 0x0023e4000830040d */
.L_x_173:
[----:B------:R-:W-:Y:S05]  /*7f00*/  BSYNC B0 ;  /* 0x0000000000007941 */ /* 0x000fea0003800000 */
.L_x_172:
[----:B------:R-:W-:Y:S05]  /*7f10*/  @!P2 BRA `(.L_x_175) ;  /* 0x000000000004a947 */ /* 0x000fea0003800000 */
[----:B------:R-:W-:Y:S01]  /*7f20*/  BPT.TRAP 0x1 ;  /* 0x000000040000795c */ /* 0x000fe20000300000 */
.L_x_175:
[----:B------:R-:W-:Y:S02]  /*7f30*/  UIADD3 UR9, UR13, 0x58, URZ ;  /* 0x000000580d097890 */ /* 0x000fe4000fffe03f */
[----:B------:R-:W-:Y:S02]  /*7f40*/  UIADD3 UR34, UR18, 0x40, URZ ;  /* 0x0000004012227890 */ /* 0x000fe4000fffe03f */
[----:B------:R-:W-:-:S09]  /*7f50*/  UPRMT UR29, UR37, 0x654, UR9 ;  /* 0x00000654251d7896 */ /* 0x000fd20008000009 */
[----:B------:R-:W-:Y:S01]  /*7f60*/  SYNCS.ARRIVE.TRANS64.RED.A1T0 RZ, [UR29], RZ ;  /* 0x000000ffffff79a7 */ /* 0x000fe2000810041d */
[----:B------:R-:W-:Y:S05]  /*7f70*/  @!P2 BRA `(.L_x_176) ;  /* 0x000000000004a947 */ /* 0x000fea0003800000 */
[----:B------:R-:W-:Y:S01]  /*7f80*/  BPT.TRAP 0x1 ;  /* 0x000000040000795c */ /* 0x000fe20000300000 */
.L_x_176:
[----:B-1----:R-:W-:-:S04]  /*7f90*/  SHF.L.U32 R4, RZ, 0x1f, RZ ;  /* 0x0000001fff047819 */ /* 0x002fc800000006ff */
[----:B------:R-:W1:Y:S02]  /*7fa0*/  SYNCS.PHASECHK.TRANS64.TRYWAIT P1, [UR13+0x60], R4 ;  /* 0x00006004ff0075a7 */ /* 0x000e64000802014d */
[----:B-1----:R-:W-:Y:S05]  /*7fb0*/  @!P1 BRA `(.L_x_177) ;  /* 0x0000002000909947 */ /* 0x002fea0003800000 */
.L_x_242:
[----:B------:R-:W-:Y:S04]  /*7fc0*/  BSSY B0, `(.L_x_178) ;  /* 0x000000e000007945 */ /* 0x000fe80003800000 */
[----:B------:R-:W-:Y:S05]  /*7fd0*/  @!P0 BRA `(.L_x_179) ;  /* 0x0000000000308947 */ /* 0x000fea0003800000 */
[----:B------:R-:W-:Y:S01]  /*7fe0*/  R2UR UR36, R12 ;  /* 0x000000000c2472ca */ /* 0x000fe200000e0000 */
[----:B------:R-:W-:Y:S02]  /*7ff0*/  UIADD3 UR10, UP0, UR22, 0x3f0, URZ ;  /* 0x000003f0160a7890 */ /* 0x000fe4000ff1e03f */
[----:B------:R-:W-:Y:S02]  /*8000*/  UIADD3 UR32, UR13, 0x200, URZ ;  /* 0x000002000d207890 */ /* 0x000fe4000fffe03f */
[----:B------:R-:W-:Y:S01]  /*8010*/  UIADD3.X UR11, URZ, UR23, URZ, UP0, !UPT ;  /* 0x000000173f0b7290 */ /* 0x000fe200087fe43f */
[----:B------:R-:W-:Y:S01]  /*8020*/  UMOV UR26, 0x0 ;  /* 0x00000000001a7882 */ /* 0x000fe20000000000 */
[----:B------:R-:W-:Y:S01]  /*8030*/  UMOV UR27, 0x10000000 ;  /* 0x10000000001b7882 */ /* 0x000fe20000000000 */
[----:B------:R-:W-:-:S06]  /*8040*/  UMOV UR35, UR19 ;  /* 0x0000001300237c82 */ /* 0x000fcc0008000000 */
[----:B------:R1:W-:Y:S02]  /*8050*/  UTMALDG.3D [UR32], [UR10], desc[UR26] ;  /* 0x00001a200a0075b4 */ /* 0x0003e40008011000 */
[----:B-1----:R-:W-:Y:S05]  /*8060*/  @!P2 BRA `(.L_x_180) ;  /* 0x000000000004a947 */ /* 0x002fea0003800000 */
[----:B------:R-:W-:Y:S01]  /*8070*/  BPT.TRAP 0x1 ;  /* 0x000000040000795c */ /* 0x000fe20000300000 */
.L_x_180:
[----:B--234-:R-:W1:Y:S02]  /*8080*/  LDC R5, c[0x0][0x800] ;  /* 0x00020000ff057b82 */ /* 0x01ce640000000800 */
[----:B-1----:R1:W-:Y:S02]  /*8090*/  SYNCS.ARRIVE.TRANS64.RED.A0TR RZ, [UR13+0x40], R5 ;  /* 0x00004005ffff79a7 */ /* 0x0023e4000830040d */
.L_x_179:
[----:B------:R-:W-:Y:S05]  /*80a0*/  BSYNC B0 ;  /* 0x0000000000007941 */ /* 0x000fea0003800000 */
.L_x_178:
[----:B------:R-:W-:Y:S05]  /*80b0*/  @!P2 BRA `(.L_x_181) ;  /* 0x000000000004a947 */ /* 0x000fea0003800000 */
[----:B------:R-:W-:Y:S01]  /*80c0*/  BPT.TRAP 0x1 ;  /* 0x000000040000795c */ /* 0x000fe20000300000 */
.L_x_181:
[----:B------:R-:W-:Y:S01]  /*80d0*/  SYNCS.ARRIVE.TRANS64.RED.A1T0 RZ, [UR16], RZ ;  /* 0x000000ffffff79a7 */ /* 0x000fe20008100410 */
[----:B------:R-:W-:Y:S05]  /*80e0*/  @!P2 BRA `(.L_x_182) ;  /* 0x000000000004a947 */ /* 0x000fea0003800000 */
[----:B------:R-:W-:Y:S01]  /*80f0*/  BPT.TRAP 0x1 ;  /* 0x000000040000795c */ /* 0x000fe20000300000 */
.L_x_182:
[----:B------:R-:W5:Y:S02]  /*8100*/  SYNCS.PHASECHK.TRANS64.TRYWAIT P1, [UR13+0x68], R4 ;  /* 0x00006804ff0075a7 */ /* 0x000f64000802014d */
[----:B-----5:R-:W-:Y:S05]  /*8110*/  @!P1 BRA `(.L_x_183) ;  /* 0x0000002000509947 */ /* 0x020fea0003800000 */
.L_x_243:
        /* <DEDUP_REMOVED lines=13> */
.L_x_186:
[----:B--234-:R-:W1:Y:S02]  /*81f0*/  LDC R5, c[0x0][0x800] ;  /* 0x00020000ff057b82 */ /* 0x01ce640000000800 */
[----:B-1----:R1:W-:Y:S02]  /*8200*/  SYNCS.ARRIVE.TRANS64.RED.A0TR RZ, [UR13+0x48], R5 ;  /* 0x00004805ffff79a7 */ /* 0x0023e4000830040d */
.L_x_185:
[----:B------:R-:W-:Y:S05]  /*8210*/  BSYNC B0 ;  /* 0x0000000000007941 */ /* 0x000fea0003800000 */
.L_x_184:
[----:B------:R-:W-:Y:S05]  /*8220*/  @!P2 BRA `(.L_x_187) ;  /* 0x000000000004a947 */ /* 0x000fea0003800000 */
[----:B------:R-:W-:Y:S01]  /*8230*/  BPT.TRAP 0x1 ;  /* 0x000000040000795c */ /* 0x000fe20000300000 */
.L_x_187:
[----:B------:R-:W-:Y:S01]  /*8240*/  SYNCS.ARRIVE.TRANS64.RED.A1T0 RZ, [UR20], RZ ;  /* 0x000000ffffff79a7 */ /* 0x000fe20008100414 */
[----:B------:R-:W-:Y:S01]  /*8250*/  UIADD3 UR18, UR18, 0x60, URZ ;  /* 0x0000006012127890 */ /* 0x000fe2000fffe03f */
[----:B------:R-:W-:Y:S11]  /*8260*/  @!P2 BRA `(.L_x_188) ;  /* 0x000000000004a947 */ /* 0x000ff60003800000 */
[----:B------:R-:W-:Y:S01]  /*8270*/  BPT.TRAP 0x1 ;  /* 0x000000040000795c */ /* 0x000fe20000300000 */
.L_x_188:
[----:B------:R-:W5:Y:S02]  /*8280*/  SYNCS.PHASECHK.TRANS64.TRYWAIT P1, [UR13+0x70], R4 ;  /* 0x00007004ff0075a7 */ /* 0x000f64000802014d */
[----:B-----5:R-:W-:Y:S05]  /*8290*/  @!P1 BRA `(.L_x_189) ;  /* 0x0000002000089947 */ /* 0x020fea0003800000 */
.L_x_244:
[----:B------:R-:W-:Y:S04]  /*82a0*/  BSSY B0, `(.L_x_190) ;  /* 0x000000d000007945 */ /* 0x000fe80003800000 */
[----:B------:R-:W-:Y:S05]  /*82b0*/  @!P0 BRA `(.L_x_191) ;  /* 0x00000000002c8947 */ /* 0x000fea0003800000 */
[----:B------:R-:W-:Y:S01]  /*82c0*/  R2UR UR20, R12 ;  /* 0x000000000c1472ca */ /* 0x000fe200000e0000 */
[----:B------:R-:W-:Y:S02]  /*82d0*/  UIADD3 UR10, UP0, UR22, 0x3f0, URZ ;  /* 0x000003f0160a7890 */ /* 0x000fe4000ff1e03f */
[----:B------:R-:W-:Y:S02]  /*82e0*/  UIADD3 UR16, UR13, 0x4200, URZ ;  /* 0x000042000d107890 */ /* 0x000fe4000fffe03f */
[----:B------:R-:W-:Y:S01]  /*82f0*/  UIADD3.X UR11, URZ, UR23, URZ, UP0, !UPT ;  /* 0x000000173f0b7290 */ /* 0x000fe200087fe43f */
[----:B------:R-:W-:Y:S01]  /*8300*/  UMOV UR24, 0x0 ;  /* 0x0000000000187882 */ /* 0x000fe20000000000 */
[----:B------:R-:W-:-:S07]  /*8310*/  UMOV UR25, 0x10000000 ;  /* 0x1000000000197882 */ /* 0x000fce0000000000 */
[----:B------:R1:W-:Y:S02]  /*8320*/  UTMALDG.3D [UR16], [UR10], desc[UR24] ;  /* 0x000018100a0075b4 */ /* 0x0003e40008011000 */
[----:B-1----:R-:W-:Y:S05]  /*8330*/  @!P2 BRA `(.L_x_192) ;  /* 0x000000000004a947 */ /* 0x002fea0003800000 */
[----:B------:R-:W-:Y:S01]  /*8340*/  BPT.TRAP 0x1 ;  /* 0x000000040000795c */ /* 0x000fe20000300000 */
.L_x_192:
[----:B--234-:R-:W1:Y:S02]  /*8350*/  LDC R5, c[0x0][0x800] ;  /* 0x00020000ff057b82 */ /* 0x01ce640000000800 */
[----:B-1----:R1:W-:Y:S02]  /*8360*/  SYNCS.ARRIVE.TRANS64.RED.A0TR RZ, [UR13+0x50], R5 ;  /* 0x00005005ffff79a7 */ /* 0x0023e4000830040d */
.L_x_191:
[----:B------:R-:W-:Y:S05]  /*8370*/  BSYNC B0 ;  /* 0x0000000000007941 */ /* 0x000fea0003800000 */
.L_x_190:
[----:B------:R-:W-:Y:S05]  /*8380*/  @!P2 BRA `(.L_x_193) ;  /* 0x000000000004a947 */ /* 0x000fea0003800000 */
[----:B------:R-:W-:Y:S01]  /*8390*/  BPT.TRAP 0x1 ;  /* 0x000000040000795c */ /* 0x000fe20000300000 */
.L_x_193:
[----:B------:R-:W-:Y:S01]  /*83a0*/  SYNCS.ARRIVE.TRANS64.RED.A1T0 RZ, [UR21], RZ ;  /* 0x000000ffffff79a7 */ /* 0x000fe20008100415 */
[----:B------:R-:W-:Y:S05]  /*83b0*/  @!P2 BRA `(.L_x_194) ;  /* 0x000000000004a947 */ /* 0x000fea0003800000 */
[----:B------:R-:W-:Y:S01]  /*83c0*/  BPT.TRAP 0x1 ;  /* 0x000000040000795c */ /* 0x000fe20000300000 */
.L_x_194:
[----:B------:R-:W5:Y:S02]  /*83d0*/  SYNCS.PHASECHK.TRANS64.TRYWAIT P1, [UR13+0x78], R4 ;  /* 0x00007804ff0075a7 */ /* 0x000f64000802014d */
[----:B-----5:R-:W-:Y:S05]  /*83e0*/  @!P1 BRA `(.L_x_195) ;  /* 0x0000001c00cc9947 */ /* 0x020fea0003800000 */
.L_x_245:
        /* <DEDUP_REMOVED lines=13> */
.L_x_198:
[----:B------:R-:W1:Y:S02]  /*84c0*/  LDC R4, c[0x0][0x800] ;  /* 0x00020000ff047b82 */ /* 0x000e640000000800 */
[----:B-1----:R1:W-:Y:S02]  /*84d0*/  SYNCS.ARRIVE.TRANS64.RED.A0TR RZ, [UR13+0x58], R4 ;  /* 0x00005804ffff79a7 */ /* 0x0023e4000830040d */
.L_x_197:
[----:B------:R-:W-:Y:S05]  /*84e0*/  BSYNC B0 ;  /* 0x0000000000007941 */ /* 0x000fea0003800000 */
.L_x_196:
[----:B------:R-:W-:Y:S05]  /*84f0*/  @!P2 BRA `(.L_x_199) ;  /* 0x000000000004a947 */ /* 0x000fea0003800000 */
[----:B------:R-:W-:Y:S01]  /*8500*/  BPT.TRAP 0x1 ;  /* 0x000000040000795c */ /* 0x000fe20000300000 */
.L_x_199:
[----:B------:R-:W-:Y:S01]  /*8510*/  IADD3 R16, P0, R16, UR40, RZ ;  /* 0x0000002810107c10 */ /* 0x000fe2000ff1e0ff */
[----:B------:R-:W-:Y:S01]  /*8520*/  SYNCS.ARRIVE.TRANS64.RED.A1T0 RZ, [UR29], RZ ;  /* 0x000000ffffff79a7 */ /* 0x000fe2000810041d */
[----:B-1----:R-:W-:Y:S01]  /*8530*/  PRMT R4, RZ, 0x7610, R4 ;  /* 0x00007610ff047816 */ /* 0x002fe20000000004 */
[----:B------:R-:W-:Y:S01]  /*8540*/  IMAD.MOV.U32 R13, RZ, RZ, -0x1 ;  /* 0xffffffffff0d7424 */ /* 0x000fe200078e00ff */
[----:B------:R-:W-:Y:S01]  /*8550*/  IADD3.X R17, R17, UR38, RZ, P0, !PT ;  /* 0x0000002611117c10 */ /* 0x000fe200087fe4ff */
[----:B------:R-:W-:Y:S01]  /*8560*/  IMAD.MOV.U32 R12, RZ, RZ, -0x1 ;  /* 0xffffffffff0c7424 */ /* 0x000fe200078e00ff */
[----:B------:R-:W-:Y:S02]  /*8570*/  ISETP.GE.U32.AND P0, PT, R16, UR6, PT ;  /* 0x0000000610007c0c */ /* 0x000fe4000bf06070 */
[----:B------:R-:W-:Y:S02]  /*8580*/  MOV R20, 0xffffffff ;  /* 0xffffffff00147802 */ /* 0x000fe40000000f00 */
[----:B------:R-:W-:-:S13]  /*8590*/  ISETP.GE.U32.AND.EX P0, PT, R17, UR7, PT, P0 ;  /* 0x0000000711007c0c */ /* 0x000fda000bf06100 */
[----:B------:R-:W-:Y:S05]  /*85a0*/  @P0 BRA `(.L_x_200) ;  /* 0x0000000400580947 */ /* 0x000fea0003800000 */
[----:B------:R-:W1:Y:S01]  /*85b0*/  S2R R15, SR_CTAID.X ;  /* 0x00000000000f7919 */ /* 0x000e620000002500 */
[----:B------:R-:W5:Y:S01]  /*85c0*/  LDC.64 R12, c[0x0][0x8d0] ;  /* 0x00023400ff0c7b82 */ /* 0x000f620000000a00 */
[----:B------:R-:W-:Y:S01]  /*85d0*/  ULDC UR8, c[0x0][0x150] ;  /* 0x0000540000087ab9 */ /* 0x000fe20000000800 */
[----:B------:R-:W-:Y:S01]  /*85e0*/  MOV R7, R16 ;  /* 0x0000001000077202 */ /* 0x000fe20000000f00 */
[----:B------:R-:W2:Y:S01]  /*85f0*/  S2R R18, SR_CTAID.Y ;  /* 0x0000000000127919 */ /* 0x000ea20000002600 */
[----:B------:R-:W-:-:S04]  /*8600*/  IMAD.MOV.U32 R21, RZ, RZ, R17 ;  /* 0x000000ffff157224 */ /* 0x000fc800078e0011 */
[----:B------:R-:W2:Y:S08]  /*8610*/  LDC R22, c[0x0][0x144] ;  /* 0x00005100ff167b82 */ /* 0x000eb00000000800 */
[----:B------:R-:W3:Y:S01]  /*8620*/  LDC R20, c[0x0][0x8d8] ;  /* 0x00023600ff147b82 */ /* 0x000ee20000000800 */
[----:B-----5:R-:W-:-:S04]  /*8630*/  ISETP.NE.U32.AND P0, PT, R12, RZ, PT ;  /* 0x000000ff0c00720c */ /* 0x020fc80003f05070 */
[----:B------:R-:W-:Y:S02]  /*8640*/  ISETP.NE.AND.EX P0, PT, R13, RZ, PT, P0 ;  /* 0x000000ff0d00720c */ /* 0x000fe40003f05300 */
[----:B-1----:R-:W-:Y:S02]  /*8650*/  I2FP.F32.U32 R4, R15 ;  /* 0x0000000f00047245 */ /* 0x002fe40000201000 */
[----:B--2---:R-:W-:-:S03]  /*8660*/  I2FP.F32.U32 R23, R18 ;  /* 0x0000001200177245 */ /* 0x004fc60000201000 */
[----:B------:R-:W-:-:S04]  /*8670*/  FMUL R4, R4, UR8 ;  /* 0x0000000804047c20 */ /* 0x000fc80008400000 */
[----:B------:R1:W2:Y:S02]  /*8680*/  F2I.U32.TRUNC.NTZ R14, R4 ;  /* 0x00000004000e7305 */ /* 0x0002a4000020f000 */
[----:B---3--:R-:W-:Y:S05]  /*8690*/  @!P0 BRA `(.L_x_201) ;  /* 0x0000000000308947 */ /* 0x008fea0003800000 */
[----:B----4-:R-:W3:Y:S02]  /*86a0*/  LDC R5, c[0x0][0x8dc] ;  /* 0x00023700ff057b82 */ /* 0x010ee40000000800 */
[----:B---3--:R-:W-:-:S05]  /*86b0*/  IADD3 R5, P0, R16, R5, RZ ;  /* 0x0000000510057210 */ /* 0x008fca0007f1e0ff */
[----:B------:R-:W-:-:S04]  /*86c0*/  IMAD.X R21, RZ, RZ, R17, P0 ;  /* 0x000000ffff157224 */ /* 0x000fc800000e0611 */
[----:B------:R-:W-:-:S04]  /*86d0*/  IMAD.WIDE.U32 R6, R21, R12, RZ ;  /* 0x0000000c15067225 */ /* 0x000fc800078e00ff */
[----:B------:R-:W-:-:S04]  /*86e0*/  IMAD.WIDE.U32 R6, P0, R5, R13, R6 ;  /* 0x0000000d05067225 */ /* 0x000fc80007800006 */
[----:B-1----:R-:W-:-:S04]  /*86f0*/  IMAD.WIDE.U32 R4, R5, R12, RZ ;  /* 0x0000000c05047225 */ /* 0x002fc800078e00ff */
[----:B------:R-:W-:Y:S01]  /*8700*/  IMAD.MOV.U32 R4, RZ, RZ, R7 ;  /* 0x000000ffff047224 */ /* 0x000fe200078e0007 */
[----:B------:R-:W-:Y:S02]  /*8710*/  IADD3 RZ, P1, R5, R6, RZ ;  /* 0x0000000605ff7210 */ /* 0x000fe40007f3e0ff */
[----:B------:R-:W-:-:S03]  /*8720*/  IADD3.X R5, RZ, RZ, RZ, P0, !PT ;  /* 0x000000ffff057210 */ /* 0x000fc600007fe4ff */
[----:B------:R-:W-:-:S04]  /*8730*/  IMAD.WIDE.U32.X R4, R21, R13, R4, P1 ;  /* 0x0000000d15047225 */ /* 0x000fc800008e0404 */
[----:B------:R-:W-:Y:S01]  /*8740*/  IMAD.MOV.U32 R7, RZ, RZ, R4 ;  /* 0x000000ffff077224 */ /* 0x000fe200078e0004 */
[----:B------:R-:W-:-:S07]  /*8750*/  MOV R21, R5 ;  /* 0x0000000500157202 */ /* 0x000fce0000000f00 */
.L_x_201:
[----:B------:R-:W-:Y:S01]  /*8760*/  ULDC UR8, c[0x0][0x154] ;  /* 0x0000550000087ab9 */ /* 0x000fe20000000800 */
[----:B------:R-:W3:Y:S01]  /*8770*/  LDC R13, c[0x0][0x148] ;  /* 0x00005200ff0d7b82 */ /* 0x000ee20000000800 */
[----:B------:R-:W-:Y:S01]  /*8780*/  FMUL R23, R23, UR8 ;  /* 0x0000000817177c20 */ /* 0x000fe20008400000 */
[----:B------:R-:W-:Y:S01]  /*8790*/  ISETP.NE.AND P2, PT, R2, 0x1, PT ;  /* 0x000000010200780c */ /* 0x000fe20003f45270 */
[----:B--2---:R-:W-:Y:S01]  /*87a0*/  IMAD.MOV R6, RZ, RZ, -R14 ;  /* 0x000000ffff067224 */ /* 0x004fe200078e0a0e */
[-CC-:B------:R-:W-:Y:S02]  /*87b0*/  SHF.R.U64 R14, R7, R20.reuse, R21.reuse ;  /* 0x00000014070e7219 */ /* 0x180fe40000001215 */
[----:B------:R-:W-:Y:S01]  /*87c0*/  SHF.R.U32.HI R20, RZ, R20, R21 ;  /* 0x00000014ff147219 */ /* 0x000fe20000011615 */
[----:B------:R-:W2:Y:S01]  /*87d0*/  F2I.U32.TRUNC.NTZ R23, R23 ;  /* 0x0000001700177305 */ /* 0x000ea2000020f000 */
[----:B-1--4-:R-:W1:Y:S01]  /*87e0*/  LDC.64 R4, c[0x0][0x8c8] ;  /* 0x00023200ff047b82 */ /* 0x012e620000000a00 */
[----:B------:R-:W-:Y:S01]  /*87f0*/  IADD3 R21, P0, RZ, -R14, RZ ;  /* 0x8000000eff157210 */ /* 0x000fe20007f1e0ff */
[----:B------:R-:W-:-:S04]  /*8800*/  IMAD R15, R22, R6, R15 ;  /* 0x00000006160f7224 */ /* 0x000fc800078e020f */
[----:B------:R-:W-:Y:S02]  /*8810*/  IMAD.X R7, RZ, RZ, ~R20, P0 ;  /* 0x000000ffff077224 */ /* 0x000fe400000e0e14 */
[----:B------:R-:W4:Y:S01]  /*8820*/  LDC R24, c[0x0][0x8c0] ;  /* 0x00023000ff187b82 */ /* 0x000f220000000800 */
[----:B--2---:R-:W-:-:S07]  /*8830*/  IADD3 R12, -R23, RZ, RZ ;  /* 0x000000ff170c7210 */ /* 0x004fce0007ffe1ff */
[----:B------:R-:W2:Y:S01]  /*8840*/  LDC R27, c[0x0][0x900] ;  /* 0x00024000ff1b7b82 */ /* 0x000ea20000000800 */
[----:B---3--:R-:W-:-:S07]  /*8850*/  @P2 IMAD R15, R13, R12, R18 ;  /* 0x0000000c0d0f2224 */ /* 0x008fce00078e0212 */
[----:B------:R-:W3:Y:S01]  /*8860*/  LDC.64 R12, c[0x0][0x8e8] ;  /* 0x00023a00ff0c7b82 */ /* 0x000ee20000000a00 */
[----:B-1----:R-:W-:-:S04]  /*8870*/  IMAD R6, R7, R4, RZ ;  /* 0x0000000407067224 */ /* 0x002fc800078e02ff */
[C---:B------:R-:W-:Y:S02]  /*8880*/  IMAD R7, R21.reuse, R5, R6 ;  /* 0x0000000515077224 */ /* 0x040fe400078e0206 */
[----:B------:R-:W-:Y:S01]  /*8890*/  IMAD.WIDE.U32 R4, R21, R4, R16 ;  /* 0x0000000415047225 */ /* 0x000fe200078e0010 */
[----:B------:R-:W1:Y:S03]  /*88a0*/  LDC R6, c[0x0][0x8b0] ;  /* 0x00022c00ff067b82 */ /* 0x000e660000000800 */
[----:B------:R-:W-:-:S05]  /*88b0*/  IMAD.IADD R5, R5, 0x1, R7 ;  /* 0x0000000105057824 */ /* 0x000fca00078e0207 */
[----:B------:R-:W2:Y:S01]  /*88c0*/  LDC R25, c[0x0][0x8f0] ;  /* 0x00023c00ff197b82 */ /* 0x000ea20000000800 */
[-CC-:B----4-:R-:W-:Y:S02]  /*88d0*/  SHF.R.U64 R22, R4, R24.reuse, R5.reuse ;  /* 0x0000001804167219 */ /* 0x190fe40000001205 */
[----:B------:R-:W-:-:S05]  /*88e0*/  SHF.R.U32.HI R5, RZ, R24, R5 ;  /* 0x00000018ff057219 */ /* 0x000fca0000011605 */
[----:B------:R-:W4:Y:S01]  /*88f0*/  LDC R21, c[0x0][0x8e0] ;  /* 0x00023800ff157b82 */ /* 0x000f220000000800 */
[----:B---3--:R-:W-:-:S04]  /*8900*/  ISETP.NE.U32.AND P0, PT, R12, RZ, PT ;  /* 0x000000ff0c00720c */ /* 0x008fc80003f05070 */
[----:B------:R-:W-:-:S03]  /*8910*/  ISETP.NE.AND.EX P0, PT, R13, RZ, PT, P0 ;  /* 0x000000ff0d00720c */ /* 0x000fc60003f05300 */
[----:B------:R-:W3:Y:S01]  /*8920*/  LDC R20, c[0x0][0x8b8] ;  /* 0x00022e00ff147b82 */ /* 0x000ee20000000800 */
[-CC-:B-1----:R-:W-:Y:S02]  /*8930*/  SHF.R.U64 R23, R22, R6.reuse, R5.reuse ;  /* 0x0000000616177219 */ /* 0x182fe40000001205 */
[----:B------:R-:W-:-:S04]  /*8940*/  SHF.R.U32.HI R4, RZ, R6, R5 ;  /* 0x00000006ff047219 */ /* 0x000fc80000011605 */
[-CC-:B--2---:R-:W-:Y:S01]  /*8950*/  SHF.R.U64 R24, R23, R27.reuse, R4.reuse ;  /* 0x0000001b17187219 */ /* 0x184fe20000001204 */
[----:B------:R-:W1:Y:S01]  /*8960*/  LDC R18, c[0x0][0x8a8] ;  /* 0x00022a00ff127b82 */ /* 0x000e620000000800 */
[----:B------:R-:W-:-:S03]  /*8970*/  SHF.R.U32.HI R27, RZ, R27, R4 ;  /* 0x0000001bff1b7219 */ /* 0x000fc60000011604 */
[----:B------:R-:W-:Y:S01]  /*8980*/  IMAD.MOV.U32 R4, RZ, RZ, R24 ;  /* 0x000000ffff047224 */ /* 0x000fe200078e0018 */
[----:B------:R-:W-:Y:S01]  /*8990*/  MOV R5, R27 ;  /* 0x0000001b00057202 */ /* 0x000fe20000000f00 */
[----:B------:R-:W-:Y:S06]  /*89a0*/  @!P0 BRA `(.L_x_202) ;  /* 0x0000000000288947 */ /* 0x000fec0003800000 */
[----:B------:R-:W2:Y:S02]  /*89b0*/  LDC R5, c[0x0][0x8f4] ;  /* 0x00023d00ff057b82 */ /* 0x000ea40000000800 */
[----:B--2---:R-:W-:-:S05]  /*89c0*/  IADD3 R5, P0, R24, R5, RZ ;  /* 0x0000000518057210 */ /* 0x004fca0007f1e0ff */
[----:B------:R-:W-:-:S04]  /*89d0*/  IMAD.X R27, RZ, RZ, R27, P0 ;  /* 0x000000ffff1b7224 */ /* 0x000fc800000e061b */
[----:B------:R-:W-:-:S04]  /*89e0*/  IMAD.WIDE.U32 R6, R27, R12, RZ ;  /* 0x0000000c1b067225 */ /* 0x000fc800078e00ff */
[----:B------:R-:W-:-:S04]  /*89f0*/  IMAD.WIDE.U32 R6, P0, R5, R13, R6 ;  /* 0x0000000d05067225 */ /* 0x000fc80007800006 */
[----:B------:R-:W-:Y:S01]  /*8a00*/  IMAD.WIDE.U32 R4, R5, R12, RZ ;  /* 0x0000000c05047225 */ /* 0x000fe200078e00ff */
[----:B------:R-:W-:-:S04]  /*8a10*/  MOV R4, R7 ;  /* 0x0000000700047202 */ /* 0x000fc80000000f00 */
[----:B------:R-:W-:Y:S01]  /*8a20*/  IADD3 RZ, P1, R5, R6, RZ ;  /* 0x0000000605ff7210 */ /* 0x000fe20007f3e0ff */
[----:B------:R-:W-:-:S04]  /*8a30*/  IMAD.X R5, RZ, RZ, RZ, P0 ;  /* 0x000000ffff057224 */ /* 0x000fc800000e06ff */
[----:B------:R-:W-:-:S08]  /*8a40*/  IMAD.WIDE.U32.X R4, R27, R13, R4, P1 ;  /* 0x0000000d1b047225 */ /* 0x000fd000008e0404 */
.L_x_202:
[----:B------:R-:W-:Y:S02]  /*8a50*/  SHF.R.U64 R25, R4, R25, R5 ;  /* 0x0000001904197219 */ /* 0x000fe40000001205 */
[----:B------:R-:W-:Y:S02]  /*8a60*/  LOP3.LUT R23, R23, R8, RZ, 0xc0, !PT ;  /* 0x0000000817177212 */ /* 0x000fe400078ec0ff */
[----:B------:R-:W-:Y:S01]  /*8a70*/  LOP3.LUT R22, R22, R3, RZ, 0xc0, !PT ;  /* 0x0000000316167212 */ /* 0x000fe200078ec0ff */
[----:B------:R-:W-:Y:S01]  /*8a80*/  IMAD.MOV R4, RZ, RZ, -R25 ;  /* 0x000000ffff047224 */ /* 0x000fe200078e0a19 */
[----:B------:R-:W-:Y:S01]  /*8a90*/  MOV R12, R14 ;  /* 0x0000000e000c7202 */ /* 0x000fe20000000f00 */
[----:B------:R-:W-:Y:S02]  /*8aa0*/  IMAD R23, R0, R25, R23 ;  /* 0x0000001900177224 */ /* 0x000fe400078e0217 */
[----:B----4-:R-:W-:Y:S02]  /*8ab0*/  IMAD R21, R4, R21, R24 ;  /* 0x0000001504157224 */ /* 0x010fe400078e0218 */
[----:B---3--:R-:W-:-:S02]  /*8ac0*/  IMAD R20, R23, R20, R15 ;  /* 0x0000001417147224 */ /* 0x008fc400078e020f */
[----:B-1----:R-:W-:Y:S02]  /*8ad0*/  IMAD R21, R21, R18, R22 ;  /* 0x0000001215157224 */ /* 0x002fe400078e0216 */
[----:B------:R-:W-:-:S03]  /*8ae0*/  IMAD.MOV.U32 R4, RZ, RZ, 0x1 ;  /* 0x00000001ff047424 */ /* 0x000fc600078e00ff */
[----:B------:R-:W-:Y:S02]  /*8af0*/  SEL R13, R21, R20, !P2 ;  /* 0x00000014150d7207 */ /* 0x000fe40005000000 */
[----:B------:R-:W-:-:S07]  /*8b00*/  SEL R20, R20, R21, !P2 ;  /* 0x0000001514147207 */ /* 0x000fce0005000000 */
.L_x_200:
[----:B------:R-:W-:-:S13]  /*8b10*/  LOP3.LUT P0, RZ, R4, 0xff, RZ, 0xc0, !PT ;  /* 0x000000ff04ff7812 */ /* 0x000fda000780c0ff */
[----:B------:R-:W-:Y:S05]  /*8b20*/  @P0 BRA `(.L_x_203) ;  /* 0xffffffe800ec0947 */ /* 0x000fea000383ffff */
.L_x_147:
[----:B------:R-:W-:-:S13]  /*8b30*/  ELECT P0, URZ, PT ;  /* 0x00000000003f782f */ /* 0x000fda0003800000 */
[----:B------:R-:W-:Y:S05]  /*8b40*/  @!P0 BRA `(.L_x_14) ;  /* 0x00000010005c8947 */ /* 0x000fea0003800000 */
[----:B------:R-:W-:-:S04]  /*8b50*/  LOP3.LUT R19, R19, 0x2, RZ, 0xfc, !PT ;  /* 0x0000000213137812 */ /* 0x000fc800078efcff */
[----:B------:R-:W-:-:S13]  /*8b60*/  ISETP.NE.AND P1, PT, R19, 0x3, PT ;  /* 0x000000031300780c */ /* 0x000fda0003f25270 */
[----:B------:R-:W-:Y:S05]  /*8b70*/  @!P1 BRA `(.L_x_204) ;  /* 0x0000000000049947 */ /* 0x000fea0003800000 */
[----:B-1----:R-:W-:Y:S01]  /*8b80*/  BPT.TRAP 0x1 ;  /* 0x000000040000795c */ /* 0x002fe20000300000 */
.L_x_204:
[----:B-1----:R-:W-:Y:S01]  /*8b90*/  IMAD.U32 R3, RZ, RZ, UR37 ;  /* 0x00000025ff037e24 */ /* 0x002fe2000f8e00ff */
[----:B------:R-:W-:Y:S01]  /*8ba0*/  MOV R0, 0x400 ;  /* 0x0000040000007802 */ /* 0x000fe20000000f00 */
[----:B------:R-:W-:-:S03]  /*8bb0*/  IMAD.MOV.U32 R2, RZ, RZ, 0x1 ;  /* 0x00000001ff027424 */ /* 0x000fc600078e00ff */
[----:B------:R-:W-:Y:S02]  /*8bc0*/  LEA R0, R3, R0, 0x18 ;  /* 0x0000000003007211 */ /* 0x000fe400078ec0ff */
[----:B------:R-:W-:-:S04]  /*8bd0*/  SHF.L.U32 R3, R2, 0x1f, RZ ;  /* 0x0000001f02037819 */ /* 0x000fc800000006ff */
[----:B------:R-:W1:Y:S02]  /*8be0*/  SYNCS.PHASECHK.TRANS64.TRYWAIT P0, [R0+URZ+0x60], R3 ;  /* 0x00006003000075a7 */ /* 0x000e64000800017f */
[----:B-1----:R-:W-:Y:S05]  /*8bf0*/  @!P0 BRA `(.L_x_205) ;  /* 0x0000001400e08947 */ /* 0x002fea0003800000 */
.L_x_246:
[----:B------:R-:W-:Y:S05]  /*8c00*/  @!P1 BRA `(.L_x_206) ;  /* 0x0000000000049947 */ /* 0x000fea0003800000 */
[----:B------:R-:W-:Y:S01]  /*8c10*/  BPT.TRAP 0x1 ;  /* 0x000000040000795c */ /* 0x000fe20000300000 */
.L_x_206:
[----:B------:R-:W1:Y:S02]  /*8c20*/  SYNCS.PHASECHK.TRANS64.TRYWAIT P0, [R0+URZ+0x68], R3 ;  /* 0x00006803000075a7 */ /* 0x000e64000800017f */
[----:B-1----:R-:W-:Y:S05]  /*8c30*/  @!P0 BRA `(.L_x_207) ;  /* 0x0000001400e48947 */ /* 0x002fea0003800000 */
.L_x_247:
[----:B------:R-:W-:Y:S05]  /*8c40*/  @!P1 BRA `(.L_x_208) ;  /* 0x0000000000049947 */ /* 0x000fea0003800000 */
[----:B------:R-:W-:Y:S01]  /*8c50*/  BPT.TRAP 0x1 ;  /* 0x000000040000795c */ /* 0x000fe20000300000 */
.L_x_208:
[----:B------:R-:W1:Y:S02]  /*8c60*/  SYNCS.PHASECHK.TRANS64.TRYWAIT P0, [R0+URZ+0x70], R3 ;  /* 0x00007003000075a7 */ /* 0x000e64000800017f */
[----:B-1----:R-:W-:Y:S05]  /*8c70*/  @!P0 BRA `(.L_x_209) ;  /* 0x0000001400e88947 */ /* 0x002fea0003800000 */
.L_x_248:
[----:B------:R-:W-:Y:S05]  /*8c80*/  @!P1 BRA `(.L_x_210) ;  /* 0x0000000000049947 */ /* 0x000fea0003800000 */
[----:B------:R-:W-:Y:S01]  /*8c90*/  BPT.TRAP 0x1 ;  /* 0x000000040000795c */ /* 0x000fe20000300000 */
.L_x_210:
[----:B------:R-:W-:-:S04]  /*8ca0*/  MOV R3, 0x1 ;  /* 0x0000000100037802 */ /* 0x000fc80000000f00 */
[----:B------:R-:W-:-:S07]  /*8cb0*/  SHF.L.U32 R3, R3, 0x1f, RZ ;  /* 0x0000001f03037819 */ /* 0x000fce00000006ff */
.L_x_211:
[----:B------:R1:W1:Y:S02]  /*8cc0*/  SYNCS.PHASECHK.TRANS64.TRYWAIT P0, [R0+URZ+0x78], R3 ;  /* 0x00007803000075a7 */ /* 0x000264000800017f */
[----:B-1----:R-:W-:Y:S05]  /*8cd0*/  @!P0 NANOSLEEP.SYNCS 0x989680 ;  /* 0x009896800000895d */ /* 0x002fea0003900000 */
[----:B------:R-:W1:Y:S02]  /*8ce0*/  @!P0 SYNCS.PHASECHK.TRANS64 P0, [R0+URZ+0x78], R3 ;  /* 0x00007803000085a7 */ /* 0x000e64000800007f */
[----:B-1----:R-:W-:Y:S05]  /*8cf0*/  @P0 BRA `(.L_x_14) ;  /* 0x0000000c00f00947 */ /* 0x002fea0003800000 */
[----:B------:R-:W-:Y:S05]  /*8d00*/  BRA `(.L_x_211) ;  /* 0xfffffffc00ec7947 */ /* 0x000fea000383ffff */
.L_x_142:
[----:B------:R-:W-:Y:S01]  /*8d10*/  LOP3.LUT P0, RZ, R8, 0xff, RZ, 0xc0, !PT ;  /* 0x000000ff08ff7812 */ /* 0x000fe2000780c0ff */
[----:B------:R-:W-:Y:S02]  /*8d20*/  IMAD.MOV.U32 R10, RZ, RZ, 0x1 ;  /* 0x00000001ff0a7424 */ /* 0x000fe400078e00ff */
[----:B------:R-:W-:-:S10]  /*8d30*/  IMAD.MOV.U32 R9, RZ, RZ, RZ ;  /* 0x000000ffff097224 */ /* 0x000fd400078e00ff */
[----:B------:R-:W-:Y:S05]  /*8d40*/  @!P0 BRA `(.L_x_212) ;  /* 0x0000000c00288947 */ /* 0x000fea0003800000 */
[----:B------:R-:W2:Y:S01]  /*8d50*/  LDC R0, c[0x0][0x28c] ;  /* 0x0000a300ff007b82 */ /* 0x000ea20000000800 */
[----:B------:R-:W-:Y:S01]  /*8d60*/  ULDC UR7, c[0x0][0x900] ;  /* 0x0002400000077ab9 */ /* 0x000fe20000000800 */
[----:B------:R-:W-:Y:S01]  /*8d70*/  UMOV UR8, 0xffffffff ;  /* 0xffffffff00087882 */ /* 0x000fe20000000000 */
[----:B------:R-:W-:Y:S01]  /*8d80*/  BSSY B0, `(.L_x_212) ;  /* 0x00000c6000007945 */ /* 0x000fe20003800000 */
[----:B-1----:R-:W-:Y:S01]  /*8d90*/  USHF.L.U32 UR4, UR37, 0x6, URZ ;  /* 0x0000000625047899 */ /* 0x002fe2000800063f */
[----:B------:R-:W-:Y:S01]  /*8da0*/  LOP3.LUT R11, R22, 0x2, RZ, 0xfc, !PT ;  /* 0x00000002160b7812 */ /* 0x000fe200078efcff */
[----:B------:R-:W-:Y:S01]  /*8db0*/  USHF.L.U32 UR5, UR37, 0xc, URZ ;  /* 0x0000000c25057899 */ /* 0x000fe2000800063f */
[----:B------:R-:W-:Y:S01]  /*8dc0*/  IMAD.MOV.U32 R10, RZ, RZ, 0x1 ;  /* 0x00000001ff0a7424 */ /* 0x000fe200078e00ff */
[----:B------:R-:W-:Y:S01]  /*8dd0*/  USHF.L.U32 UR8, UR8, UR7, URZ ;  /* 0x0000000708087299 */ /* 0x000fe2000800063f */
[----:B------:R-:W-:Y:S01]  /*8de0*/  MOV R9, RZ ;  /* 0x000000ff00097202 */ /* 0x000fe20000000f00 */
[----:B------:R-:W-:Y:S01]  /*8df0*/  ULDC UR6, c[0x0][0x8a8] ;  /* 0x00022a0000067ab9 */ /* 0x000fe20000000800 */
[----:B------:R-:W-:Y:S01]  /*8e00*/  UMOV UR9, 0x1 ;  /* 0x0000000100097882 */ /* 0x000fe20000000000 */
[----:B------:R-:W-:-:S02]  /*8e10*/  ULOP3.LUT UR4, UR4, 0x40, URZ, 0xc0, !UPT ;  /* 0x0000004004047892 */ /* 0x000fc4000f8ec03f */
[----:B------:R-:W-:Y:S02]  /*8e20*/  ULOP3.LUT UR5, UR5, 0x1000, URZ, 0xc0, !UPT ;  /* 0x0000100005057892 */ /* 0x000fe4000f8ec03f */
[----:B------:R-:W-:Y:S02]  /*8e30*/  UIADD3 UR17, UR6, -0x1, URZ ;  /* 0xffffffff06117890 */ /* 0x000fe4000fffe03f */
[----:B------:R-:W-:Y:S02]  /*8e40*/  USHF.L.U32 UR19, UR9, UR7, URZ ;  /* 0x0000000709137299 */ /* 0x000fe4000800063f */
[----:B------:R-:W-:Y:S01]  /*8e50*/  ULOP3.LUT UR18, URZ, UR8, URZ, 0x33, !UPT ;  /* 0x000000083f127292 */ /* 0x000fe2000f8e333f */
[----:B------:R-:W-:Y:S01]  /*8e60*/  ULDC.64 UR22, c[0x0][0x198] ;  /* 0x0000660000167ab9 */ /* 0x000fe20000000a00 */
[----:B--2---:R-:W-:-:S04]  /*8e70*/  IADD3 R0, R0, 0x3f, RZ ;  /* 0x0000003f00007810 */ /* 0x004fc80007ffe0ff */
[----:B------:R-:W-:-:S04]  /*8e80*/  SHF.R.S32.HI R3, RZ, 0x1f, R0 ;  /* 0x0000001fff037819 */ /* 0x000fc80000011400 */
[----:B------:R-:W-:Y:S01]  /*8e90*/  LEA.HI R3, R3, R0, RZ, 0x6 ;  /* 0x0000000003037211 */ /* 0x000fe200078f30ff */
[----:B------:R-:W-:-:S03]  /*8ea0*/  IMAD.MOV.U32 R0, RZ, RZ, 0x1 ;  /* 0x00000001ff007424 */ /* 0x000fc600078e00ff */
[--C-:B------:R-:W-:Y:S02]  /*8eb0*/  SHF.R.S32.HI R8, RZ, 0x6, R3.reuse ;  /* 0x00000006ff087819 */ /* 0x100fe40000011403 */
[----:B------:R-:W-:-:S03]  /*8ec0*/  PRMT R3, R0, 0x7610, R3 ;  /* 0x0000761000037816 */ /* 0x000fc60000000003 */
[----:B------:R-:W-:-:S07]  /*8ed0*/  VIADD R0, R8, 0x1 ;  /* 0x0000000108007836 */ /* 0x000fce0000000000 */
.L_x_223:
[----:B------:R-:W-:-:S03]  /*8ee0*/  UMOV UR6, 0xffffffff ;  /* 0xffffffff00067882 */ /* 0x000fc60000000000 */
[----:B------:R-:W-:Y:S05]  /*8ef0*/  BRA.DIV UR6, `(.L_x_213) ;  /* 0x00000016065c7947 */ /* 0x000fea000b800000 */
[----:B------:R-:W-:-:S13]  /*8f00*/  ELECT P6, URZ, PT ;  /* 0x00000000003f782f */ /* 0x000fda00038c0000 */
.L_x_251:
[----:B------:R-:W1:Y:S01]  /*8f10*/  LDC R4, c[0x0][0x28c] ;  /* 0x0000a300ff047b82 */ /* 0x000e620000000800 */
[----:B------:R-:W-:Y:S01]  /*8f20*/  BSSY B1, `(.L_x_214) ;  /* 0x0000038000017945 */ /* 0x000fe20003800000 */
[----:B-1----:R-:W-:-:S13]  /*8f30*/  ISETP.LT.OR P6, PT, R4, 0x1, !P6 ;  /* 0x000000010400780c */ /* 0x002fda00077c1670 */
[----:B------:R-:W-:Y:S05]  /*8f40*/  @P6 BRA `(.L_x_215) ;  /* 0x0000000000d46947 */ /* 0x000fea0003800000 */
[----:B------:R-:W-:Y:S01]  /*8f50*/  LEA R15, R13, UR4, 0x7 ;  /* 0x000000040d0f7c11 */ /* 0x000fe2000f8e38ff */
[----:B------:R-:W-:Y:S01]  /*8f60*/  IMAD.SHL.U32 R20, R20, 0x100, RZ ;  /* 0x0000010014147824 */ /* 0x000fe200078e00ff */
[----:B------:R-:W-:Y:S01]  /*8f70*/  MOV R21, RZ ;  /* 0x000000ff00157202 */ /* 0x000fe20000000f00 */
[----:B------:R-:W-:Y:S01]  /*8f80*/  IMAD.MOV.U32 R4, RZ, RZ, R0 ;  /* 0x000000ffff047224 */ /* 0x000fe200078e0000 */
[----:B------:R-:W-:Y:S01]  /*8f90*/  MOV R6, R9 ;  /* 0x0000000900067202 */ /* 0x000fe20000000f00 */
[----:B------:R-:W-:-:S07]  /*8fa0*/  IMAD.MOV.U32 R5, RZ, RZ, R10 ;  /* 0x000000ffff057224 */ /* 0x000fce00078e000a */
.L_x_218:
[----:B------:R-:W1:Y:S01]  /*8fb0*/  S2R R14, SR_CgaCtaId ;  /* 0x00000000000e7919 */ /* 0x000e620000008800 */
[----:B------:R-:W-:Y:S02]  /*8fc0*/  MOV R7, 0x400 ;  /* 0x0000040000077802 */ /* 0x000fe40000000f00 */
[----:B------:R-:W-:-:S13]  /*8fd0*/  LOP3.LUT P1, RZ, R18, 0x7f, RZ, 0xc0, !PT ;  /* 0x0000007f12ff7812 */ /* 0x000fda000782c0ff */
[----:B------:R-:W2:Y:S01]  /*8fe0*/  @!P1 LDC R13, c[0x0][0x500] ;  /* 0x00014000ff0d9b82 */ /* 0x000ea20000000800 */
[----:B-1----:R-:W-:Y:S02]  /*8ff0*/  LEA R19, R14, R7, 0x18 ;  /* 0x000000070e137211 */ /* 0x002fe400078ec0ff */
[----:B------:R-:W-:-:S03]  /*9000*/  SHF.L.U32 R7, R5, 0x1f, RZ ;  /* 0x0000001f05077819 */ /* 0x000fc600000006ff */
[----:B------:R-:W-:-:S04]  /*9010*/  IMAD R14, R6, 0x8, R19 ;  /* 0x00000008060e7824 */ /* 0x000fc800078e0213 */
[----:B------:R-:W1:Y:S02]  /*9020*/  SYNCS.PHASECHK.TRANS64.TRYWAIT P0, [R14+URZ+0x20], R7 ;  /* 0x000020070e0075a7 */ /* 0x000e64000800017f */
[----:B-12---:R-:W-:Y:S05]  /*9030*/  @!P0 BRA `(.L_x_216) ;  /* 0x00000014002c8947 */ /* 0x006fea0003800000 */
.L_x_252:
[----:B-1----:R-:W-:Y:S01]  /*9040*/  PRMT R7, R11, 0x9910, RZ ;  /* 0x000099100b077816 */ /* 0x002fe200000000ff */
[----:B------:R1:W-:Y:S03]  /*9050*/  @!P1 SYNCS.ARRIVE.TRANS64 RZ, [R14+URZ], R13 ;  /* 0x0000000d0eff99a7 */ /* 0x0003e6000800003f */
[----:B------:R-:W-:-:S13]  /*9060*/  ISETP.NE.AND P0, PT, R7, 0x2, PT ;  /* 0x000000020700780c */ /* 0x000fda0003f05270 */
[----:B-1----:R-:W-:Y:S05]  /*9070*/  @P0 BRA `(.L_x_217) ;  /* 0x0000000000040947 */ /* 0x002fea0003800000 */
[----:B------:R-:W-:Y:S01]  /*9080*/  BPT.TRAP 0x1 ;  /* 0x000000040000795c */ /* 0x000fe20000300000 */
.L_x_217:
[C---:B------:R-:W-:Y:S01]  /*9090*/  IMAD R13, R6.reuse, 0x8000, R19 ;  /* 0x00008000060d7824 */ /* 0x040fe200078e0213 */
[----:B------:R-:W-:Y:S01]  /*90a0*/  LEA R7, R6, UR5, 0xd ;  /* 0x0000000506077c11 */ /* 0x000fe2000f8e68ff */
[----:B------:R-:W-:Y:S01]  /*90b0*/  VIADD R4, R4, 0xffffffff ;  /* 0xffffffff04047836 */ /* 0x000fe20000000000 */
[----:B------:R-:W-:Y:S01]  /*90c0*/  R2UR UR9, R14 ;  /* 0x000000000e0972ca */ /* 0x000fe200000e0000 */
[----:B------:R-:W-:Y:S01]  /*90d0*/  UIADD3 UR6, UP0, UR22, 0xf0, URZ ;  /* 0x000000f016067890 */ /* 0x000fe2000ff1e03f */
[----:B------:R-:W-:Y:S01]  /*90e0*/  LEA R7, R7, R19, 0x1 ;  /* 0x0000001307077211 */ /* 0x000fe200078e08ff */
[----:B------:R-:W-:Y:S01]  /*90f0*/  UIADD3 UR24, UP1, UR22, 0x1f0, URZ ;  /* 0x000001f016187890 */ /* 0x000fe2000ff3e03f */
[----:B------:R-:W-:Y:S01]  /*9100*/  R2UR UR7, R13 ;  /* 0x000000000d0772ca */ /* 0x000fe200000e0000 */
[----:B------:R-:W-:Y:S01]  /*9110*/  VIADD R6, R6, 0x1 ;  /* 0x0000000106067836 */ /* 0x000fe20000000000 */
[----:B------:R-:W-:Y:S01]  /*9120*/  R2UR UR8, R7 ;  /* 0x00000000070872ca */ /* 0x000fe200000e0000 */
[----:B------:R-:W-:Y:S01]  /*9130*/  UIADD3.X UR25, URZ, UR23, URZ, UP1, !UPT ;  /* 0x000000173f197290 */ /* 0x000fe20008ffe43f */
[----:B------:R-:W-:Y:S01]  /*9140*/  R2UR UR11, R20 ;  /* 0x00000000140b72ca */ /* 0x000fe200000e0000 */
[----:B------:R-:W-:Y:S01]  /*9150*/  UMOV UR14, 0x0 ;  /* 0x00000000000e7882 */ /* 0x000fe20000000000 */
[----:B------:R-:W-:Y:S01]  /*9160*/  R2UR UR10, R21 ;  /* 0x00000000150a72ca */ /* 0x000fe200000e0000 */
[----:B------:R-:W-:Y:S01]  /*9170*/  UMOV UR15, 0x10000000 ;  /* 0x10000000000f7882 */ /* 0x000fe20000000000 */
[----:B------:R-:W-:Y:S01]  /*9180*/  R2UR UR12, R12 ;  /* 0x000000000c0c72ca */ /* 0x000fe200000e0000 */
[----:B------:R-:W-:Y:S01]  /*9190*/  UMOV UR21, 0x30000 ;  /* 0x0003000000157882 */ /* 0x000fe20000000000 */
[----:B------:R-:W-:-:S02]  /*91a0*/  R2UR UR20, R15 ;  /* 0x000000000f1472ca */ /* 0x000fc400000e0000 */
[----:B------:R-:W-:Y:S01]  /*91b0*/  ISETP.GT.AND P1, PT, R4, 0x1, PT ;  /* 0x000000010400780c */ /* 0x000fe20003f24270 */
[----:B------:R-:W-:Y:S01]  /*91c0*/  UIADD3 UR13, UR7, 0x8400, URZ ;  /* 0x00008400070d7890 */ /* 0x000fe2000fffe03f */
[C---:B------:R-:W-:Y:S01]  /*91d0*/  ISETP.NE.AND P0, PT, R6.reuse, 0x4, PT ;  /* 0x000000040600780c */ /* 0x040fe20003f05270 */
[----:B------:R-:W-:Y:S01]  /*91e0*/  UIADD3.X UR7, URZ, UR23, URZ, UP0, !UPT ;  /* 0x000000173f077290 */ /* 0x000fe200087fe43f */
[----:B------:R-:W-:Y:S01]  /*91f0*/  IADD3 R21, R21, 0x40, RZ ;  /* 0x0000004015157810 */ /* 0x000fe20007ffe0ff */
[----:B------:R-:W-:Y:S01]  /*9200*/  UIADD3 UR16, UR8, 0x28400, URZ ;  /* 0x0002840008107890 */ /* 0x000fe2000fffe03f */
[----:B------:R-:W-:Y:S02]  /*9210*/  SEL R14, RZ, 0x1, P0 ;  /* 0x00000001ff0e7807 */ /* 0x000fe40000000000 */
[----:B------:R-:W-:Y:S01]  /*9220*/  UMOV UR8, UR13 ;  /* 0x0000000d00087c82 */ /* 0x000fe20008000000 */
[----:B------:R-:W-:Y:S02]  /*9230*/  SEL R6, R6, RZ, P0 ;  /* 0x000000ff06067207 */ /* 0x000fe40000000000 */
[----:B------:R-:W-:Y:S01]  /*9240*/  LOP3.LUT R5, R5, R14, RZ, 0x3c, !PT ;  /* 0x0000000e05057212 */ /* 0x000fe200078e3cff */
[----:B------:R1:W-:Y:S02]  /*9250*/  UTMALDG.3D [UR8], [UR6], desc[UR14] ;  /* 0x00000e08060075b4 */ /* 0x0003e40008011000 */
[----:B-1----:R-:W-:Y:S01]  /*9260*/  UMOV UR8, UR16 ;  /* 0x0000001000087c82 */ /* 0x002fe20008000000 */
[----:B------:R-:W-:-:S02]  /*9270*/  UMOV UR11, UR20 ;  /* 0x00000014000b7c82 */ /* 0x000fc40008000000 */
[----:B------:R1:W-:Y:S02]  /*9280*/  UTMALDG.3D.MULTICAST [UR8], [UR24], UR21, desc[UR14] ;  /* 0x00000e08180073b4 */ /* 0x0003e40008011815 */
[----:B-1----:R-:W-:Y:S05]  /*9290*/  @P1 BRA `(.L_x_218) ;  /* 0xfffffffc00441947 */ /* 0x002fea000383ffff */
.L_x_215:
[----:B------:R-:W-:Y:S05]  /*92a0*/  BSYNC B1 ;  /* 0x0000000000017941 */ /* 0x000fea0003800000 */
.L_x_214:
[----:B------:R-:W-:Y:S01]  /*92b0*/  LOP3.LUT P1, RZ, R3, 0xff, RZ, 0xc0, !PT ;  /* 0x000000ff03ff7812 */ /* 0x000fe2000782c0ff */
[----:B------:R-:W-:Y:S01]  /*92c0*/  IMAD.IADD R9, R8, 0x1, R9 ;  /* 0x0000000108097824 */ /* 0x000fe200078e0209 */
[----:B------:R-:W-:Y:S01]  /*92d0*/  IADD3 R16, P2, R16, UR40, RZ ;  /* 0x0000002810107c10 */ /* 0x000fe2000ff5e0ff */
[----:B------:R-:W-:Y:S01]  /*92e0*/  ULDC.64 UR6, c[0x0][0x8f8] ;  /* 0x00023e0000067ab9 */ /* 0x000fe20000000a00 */
[----:B------:R-:W-:Y:S01]  /*92f0*/  BSSY B1, `(.L_x_219) ;  /* 0x000006c000017945 */ /* 0x000fe20003800000 */
[----:B------:R-:W-:Y:S01]  /*9300*/  IMAD.MOV.U32 R20, RZ, RZ, -0x1 ;  /* 0xffffffffff147424 */ /* 0x000fe200078e00ff */
[----:B------:R-:W-:Y:S01]  /*9310*/  SHF.R.U32.HI R3, RZ, 0x2, R9 ;  /* 0x00000002ff037819 */ /* 0x000fe20000011609 */
[----:B------:R-:W-:Y:S01]  /*9320*/  IMAD.MOV.U32 R12, RZ, RZ, -0x1 ;  /* 0xffffffffff0c7424 */ /* 0x000fe200078e00ff */
[----:B------:R-:W-:Y:S02]  /*9330*/  ISETP.GT.U32.AND P0, PT, R9, 0x3, PT ;  /* 0x000000030900780c */ /* 0x000fe40003f04070 */
[----:B------:R-:W-:-:S02]  /*9340*/  LOP3.LUT R3, R3, 0x1, RZ, 0xc0, !PT ;  /* 0x0000000103037812 */ /* 0x000fc400078ec0ff */
[----:B------:R-:W-:Y:S01]  /*9350*/  ISETP.LT.U32.AND P0, PT, R8, 0x4, P0 ;  /* 0x000000040800780c */ /* 0x000fe20000701070 */
[----:B------:R-:W1:Y:S01]  /*9360*/  @P1 S2R R5, SR_CgaCtaId ;  /* 0x0000000000051919 */ /* 0x000e620000008800 */
[----:B------:R-:W-:Y:S02]  /*9370*/  @P1 MOV R4, 0x400 ;  /* 0x0000040000041802 */ /* 0x000fe40000000f00 */
[----:B------:R-:W-:Y:S02]  /*9380*/  IADD3.X R17, R17, UR38, RZ, P2, !PT ;  /* 0x0000002611117c10 */ /* 0x000fe400097fe4ff */
[----:B------:R-:W-:Y:S02]  /*9390*/  ISETP.GE.U32.AND P2, PT, R16, UR6, PT ;  /* 0x0000000610007c0c */ /* 0x000fe4000bf46070 */
[----:B------:R-:W-:Y:S02]  /*93a0*/  MOV R13, 0xffffffff ;  /* 0xffffffff000d7802 */ /* 0x000fe40000000f00 */
[----:B------:R-:W-:-:S02]  /*93b0*/  LOP3.LUT R9, R9, 0x3, RZ, 0xc0, !PT ;  /* 0x0000000309097812 */ /* 0x000fc400078ec0ff */
[----:B-1----:R-:W-:-:S04]  /*93c0*/  @P1 LEA R4, R5, R4, 0x18 ;  /* 0x0000000405041211 */ /* 0x002fc800078ec0ff */
[----:B------:R1:W-:Y:S01]  /*93d0*/  @P1 SYNCS.ARRIVE.TRANS64.A1T0 RZ, [R4+URZ+0x88], RZ ;  /* 0x000088ff04ff19a7 */ /* 0x0003e2000810003f */
[----:B------:R-:W-:Y:S02]  /*93e0*/  ISETP.NE.U32.AND P1, PT, R3, 0x1, PT ;  /* 0x000000010300780c */ /* 0x000fe40003f25070 */
[----:B------:R-:W-:Y:S02]  /*93f0*/  SEL R3, RZ, 0x1, !P0 ;  /* 0x00000001ff037807 */ /* 0x000fe40004000000 */
[----:B------:R-:W-:Y:S02]  /*9400*/  ISETP.GE.U32.AND.EX P0, PT, R17, UR7, PT, P2 ;  /* 0x0000000711007c0c */ /* 0x000fe4000bf06120 */
[----:B------:R-:W-:-:S04]  /*9410*/  ISETP.GT.U32.AND P1, PT, R8, 0x3, !P1 ;  /* 0x000000030800780c */ /* 0x000fc80004f24070 */
[----:B-1----:R-:W-:-:S04]  /*9420*/  SEL R4, RZ, 0x1, !P1 ;  /* 0x00000001ff047807 */ /* 0x002fc80004800000 */
[--C-:B------:R-:W-:Y:S02]  /*9430*/  LOP3.LUT R10, R4, R10, R3.reuse, 0x96, !PT ;  /* 0x0000000a040a7212 */ /* 0x100fe400078e9603 */
[----:B------:R-:W-:Y:S02]  /*9440*/  PRMT R4, RZ, 0x7610, R4 ;  /* 0x00007610ff047816 */ /* 0x000fe40000000004 */
[----:B------:R-:W-:Y:S01]  /*9450*/  PRMT R3, RZ, 0x7610, R3 ;  /* 0x00007610ff037816 */ /* 0x000fe20000000003 */
[----:B------:R-:W-:Y:S06]  /*9460*/  @P0 BRA `(.L_x_220) ;  /* 0x0000000400500947 */ /* 0x000fec0003800000 */
[----:B------:R-:W1:Y:S01]  /*9470*/  S2R R13, SR_CTAID.X ;  /* 0x00000000000d7919 */ /* 0x000e620000002500 */
[----:B------:R-:W-:Y:S01]  /*9480*/  ULDC.64 UR6, c[0x0][0x8d0] ;  /* 0x0002340000067ab9 */ /* 0x000fe20000000a00 */
[----:B------:R-:W2:Y:S01]  /*9490*/  LDC R20, c[0x0][0x144] ;  /* 0x00005100ff147b82 */ /* 0x000ea20000000800 */
[----:B------:R-:W-:Y:S01]  /*94a0*/  ISETP.NE.U32.AND P0, PT, RZ, UR6, PT ;  /* 0x00000006ff007c0c */ /* 0x000fe2000bf05070 */
[----:B------:R-:W3:Y:S01]  /*94b0*/  S2R R12, SR_CTAID.Y ;  /* 0x00000000000c7919 */ /* 0x000ee20000002600 */
[----:B------:R-:W-:Y:S01]  /*94c0*/  ULDC UR8, c[0x0][0x150] ;  /* 0x0000540000087ab9 */ /* 0x000fe20000000800 */
[----:B------:R-:W-:Y:S01]  /*94d0*/  ULDC UR9, c[0x0][0x8d8] ;  /* 0x0002360000097ab9 */ /* 0x000fe20000000800 */
[----:B------:R-:W-:Y:S01]  /*94e0*/  ISETP.NE.AND.EX P0, PT, RZ, UR7, PT, P0 ;  /* 0x00000007ff007c0c */ /* 0x000fe2000bf05300 */
[----:B------:R-:W-:Y:S01]  /*94f0*/  IMAD.MOV.U32 R4, RZ, RZ, R16 ;  /* 0x000000ffff047224 */ /* 0x000fe200078e0010 */
[----:B-1----:R-:W-:-:S05]  /*9500*/  I2FP.F32.U32 R5, R13 ;  /* 0x0000000d00057245 */ /* 0x002fca0000201000 */
[----:B------:R-:W-:Y:S01]  /*9510*/  FMUL R19, R5, UR8 ;  /* 0x0000000805137c20 */ /* 0x000fe20008400000 */
[----:B------:R-:W-:-:S05]  /*9520*/  MOV R5, R17 ;  /* 0x0000001100057202 */ /* 0x000fca0000000f00 */
[----:B---3--:R-:W-:Y:S05]  /*9530*/  @!P0 BRA `(.L_x_221) ;  /* 0x0000000000288947 */ /* 0x008fea0003800000 */
[----:B------:R-:W-:Y:S02]  /*9540*/  ULDC UR8, c[0x0][0x8dc] ;  /* 0x0002370000087ab9 */ /* 0x000fe40000000800 */
[----:B------:R-:W-:-:S05]  /*9550*/  IADD3 R5, P0, R16, UR8, RZ ;  /* 0x0000000810057c10 */ /* 0x000fca000ff1e0ff */
[----:B------:R-:W-:-:S04]  /*9560*/  IMAD.X R15, RZ, RZ, R17, P0 ;  /* 0x000000ffff0f7224 */ /* 0x000fc800000e0611 */
[----:B------:R-:W-:-:S04]  /*9570*/  IMAD.WIDE.U32 R6, R15, UR6, RZ ;  /* 0x000000060f067c25 */ /* 0x000fc8000f8e00ff */
[----:B------:R-:W-:-:S04]  /*9580*/  IMAD.WIDE.U32 R6, P0, R5, UR7, R6 ;  /* 0x0000000705067c25 */ /* 0x000fc8000f800006 */
[----:B------:R-:W-:Y:S01]  /*9590*/  IMAD.WIDE.U32 R4, R5, UR6, RZ ;  /* 0x0000000605047c25 */ /* 0x000fe2000f8e00ff */
[----:B------:R-:W-:-:S04]  /*95a0*/  MOV R4, R7 ;  /* 0x0000000700047202 */ /* 0x000fc80000000f00 */
[----:B------:R-:W-:Y:S01]  /*95b0*/  IADD3 RZ, P1, R5, R6, RZ ;  /* 0x0000000605ff7210 */ /* 0x000fe20007f3e0ff */
[----:B------:R-:W-:-:S04]  /*95c0*/  IMAD.X R5, RZ, RZ, RZ, P0 ;  /* 0x000000ffff057224 */ /* 0x000fc800000e06ff */
[----:B------:R-:W-:-:S08]  /*95d0*/  IMAD.WIDE.U32.X R4, R15, UR7, R4, P1 ;  /* 0x000000070f047c25 */ /* 0x000fd000088e0404 */
.L_x_221:
[--C-:B------:R-:W-:Y:S01]  /*95e0*/  SHF.R.U64 R14, R4, UR9, R5.reuse ;  /* 0x00000009040e7c19 */ /* 0x100fe20008001205 */
[----:B------:R-:W1:Y:S01]  /*95f0*/  F2I.U32.TRUNC.NTZ R19, R19 ;  /* 0x0000001300137305 */ /* 0x000e62000020f000 */
[----:B------:R-:W-:Y:S01]  /*9600*/  SHF.R.U32.HI R4, RZ, UR9, R5 ;  /* 0x00000009ff047c19 */ /* 0x000fe20008011605 */
[----:B------:R-:W-:Y:S01]  /*9610*/  ULDC.64 UR6, c[0x0][0x8c8] ;  /* 0x0002320000067ab9 */ /* 0x000fe20000000a00 */
[----:B------:R-:W-:Y:S01]  /*9620*/  IADD3 R7, P0, RZ, -R14, RZ ;  /* 0x8000000eff077210 */ /* 0x000fe20007f1e0ff */
[----:B------:R-:W-:Y:S01]  /*9630*/  ULDC.64 UR8, c[0x0][0x8e8] ;  /* 0x00023a0000087ab9 */ /* 0x000fe20000000a00 */
[----:B------:R-:W3:Y:S03]  /*9640*/  LDC R21, c[0x0][0x148] ;  /* 0x00005200ff157b82 */ /* 0x000ee60000000800 */
[----:B------:R-:W-:Y:S01]  /*9650*/  IMAD.X R4, RZ, RZ, ~R4, P0 ;  /* 0x000000ffff047224 */ /* 0x000fe200000e0e04 */
[----:B------:R-:W-:-:S03]  /*9660*/  ISETP.NE.U32.AND P0, PT, RZ, UR8, PT ;  /* 0x00000008ff007c0c */ /* 0x000fc6000bf05070 */
[----:B------:R-:W-:Y:S01]  /*9670*/  IMAD R6, R4, UR6, RZ ;  /* 0x0000000604067c24 */ /* 0x000fe2000f8e02ff */
[----:B------:R-:W-:Y:S01]  /*9680*/  ISETP.NE.AND.EX P0, PT, RZ, UR9, PT, P0 ;  /* 0x00000009ff007c0c */ /* 0x000fe2000bf05300 */
[----:B------:R-:W-:Y:S01]  /*9690*/  IMAD.WIDE.U32 R4, R7, UR6, R16 ;  /* 0x0000000607047c25 */ /* 0x000fe2000f8e0010 */
[----:B------:R-:W-:-:S03]  /*96a0*/  ULDC UR6, c[0x0][0x8c0] ;  /* 0x0002300000067ab9 */ /* 0x000fc60000000800 */
[----:B------:R-:W-:Y:S01]  /*96b0*/  IMAD R7, R7, UR7, R6 ;  /* 0x0000000707077c24 */ /* 0x000fe2000f8e0206 */
[----:B------:R-:W-:Y:S01]  /*96c0*/  ULDC UR7, c[0x0][0x154] ;  /* 0x0000550000077ab9 */ /* 0x000fe20000000800 */
[----:B-1----:R-:W-:-:S03]  /*96d0*/  IMAD.MOV R6, RZ, RZ, -R19 ;  /* 0x000000ffff067224 */ /* 0x002fc600078e0a13 */
[----:B------:R-:W-:Y:S01]  /*96e0*/  IADD3 R5, R5, R7, RZ ;  /* 0x0000000705057210 */ /* 0x000fe20007ffe0ff */
[----:B--2---:R-:W-:Y:S01]  /*96f0*/  IMAD R13, R20, R6, R13 ;  /* 0x00000006140d7224 */ /* 0x004fe200078e020d */
[----:B------:R-:W-:Y:S02]  /*9700*/  I2FP.F32.U32 R6, R12 ;  /* 0x0000000c00067245 */ /* 0x000fe40000201000 */
[--C-:B------:R-:W-:Y:S02]  /*9710*/  SHF.R.U64 R15, R4, UR6, R5.reuse ;  /* 0x00000006040f7c19 */ /* 0x100fe40008001205 */
[----:B------:R-:W-:Y:S01]  /*9720*/  SHF.R.U32.HI R4, RZ, UR6, R5 ;  /* 0x00000006ff047c19 */ /* 0x000fe20008011605 */
[----:B------:R-:W-:Y:S01]  /*9730*/  FMUL R6, R6, UR7 ;  /* 0x0000000706067c20 */ /* 0x000fe20008400000 */
[----:B------:R-:W-:Y:S02]  /*9740*/  ULDC UR6, c[0x0][0x8b0] ;  /* 0x00022c0000067ab9 */ /* 0x000fe40000000800 */
[--C-:B------:R-:W-:Y:S01]  /*9750*/  SHF.R.U64 R20, R15, UR6, R4.reuse ;  /* 0x000000060f147c19 */ /* 0x100fe20008001204 */
[----:B------:R1:W2:Y:S01]  /*9760*/  F2I.U32.TRUNC.NTZ R24, R6 ;  /* 0x0000000600187305 */ /* 0x0002a2000020f000 */
[----:B------:R-:W-:Y:S01]  /*9770*/  SHF.R.U32.HI R5, RZ, UR6, R4 ;  /* 0x00000006ff057c19 */ /* 0x000fe20008011604 */
[----:B------:R-:W-:-:S03]  /*9780*/  ULDC UR6, c[0x0][0x900] ;  /* 0x0002400000067ab9 */ /* 0x000fc60000000800 */
[--C-:B------:R-:W-:Y:S02]  /*9790*/  SHF.R.U64 R19, R20, UR6, R5.reuse ;  /* 0x0000000614137c19 */ /* 0x100fe40008001205 */
[----:B------:R-:W-:-:S03]  /*97a0*/  SHF.R.U32.HI R23, RZ, UR6, R5 ;  /* 0x00000006ff177c19 */ /* 0x000fc60008011605 */
[----:B------:R-:W-:Y:S01]  /*97b0*/  IMAD.MOV.U32 R4, RZ, RZ, R19 ;  /* 0x000000ffff047224 */ /* 0x000fe200078e0013 */
[----:B------:R-:W-:Y:S01]  /*97c0*/  MOV R5, R23 ;  /* 0x0000001700057202 */ /* 0x000fe20000000f00 */
[----:B-1----:R-:W-:Y:S06]  /*97d0*/  @!P0 BRA `(.L_x_222) ;  /* 0x0000000000288947 */ /* 0x002fec0003800000 */
[----:B------:R-:W-:Y:S02]  /*97e0*/  ULDC UR6, c[0x0][0x8f4] ;  /* 0x00023d0000067ab9 */ /* 0x000fe40000000800 */
[----:B------:R-:W-:-:S05]  /*97f0*/  IADD3 R5, P0, R19, UR6, RZ ;  /* 0x0000000613057c10 */ /* 0x000fca000ff1e0ff */
[----:B------:R-:W-:-:S04]  /*9800*/  IMAD.X R23, RZ, RZ, R23, P0 ;  /* 0x000000ffff177224 */ /* 0x000fc800000e0617 */
[----:B------:R-:W-:-:S04]  /*9810*/  IMAD.WIDE.U32 R6, R23, UR8, RZ ;  /* 0x0000000817067c25 */ /* 0x000fc8000f8e00ff */
[----:B------:R-:W-:-:S04]  /*9820*/  IMAD.WIDE.U32 R6, P0, R5, UR9, R6 ;  /* 0x0000000905067c25 */ /* 0x000fc8000f800006 */
[----:B------:R-:W-:-:S04]  /*9830*/  IMAD.WIDE.U32 R4, R5, UR8, RZ ;  /* 0x0000000805047c25 */ /* 0x000fc8000f8e00ff */
[----:B------:R-:W-:Y:S01]  /*9840*/  IMAD.MOV.U32 R4, RZ, RZ, R7 ;  /* 0x000000ffff047224 */ /* 0x000fe200078e0007 */
[----:B------:R-:W-:Y:S02]  /*9850*/  IADD3 RZ, P1, R5, R6, RZ ;  /* 0x0000000605ff7210 */ /* 0x000fe40007f3e0ff */
[----:B------:R-:W-:-:S03]  /*9860*/  IADD3.X R5, RZ, RZ, RZ, P0, !PT ;  /* 0x000000ffff057210 */ /* 0x000fc600007fe4ff */
[----:B------:R-:W-:-:S08]  /*9870*/  IMAD.WIDE.U32.X R4, R23, UR9, R4, P1 ;  /* 0x0000000917047c25 */ /* 0x000fd000088e0404 */
.L_x_222:
[----:B------:R-:W-:Y:S01]  /*9880*/  ISETP.NE.AND P0, PT, R2, 0x1, PT ;  /* 0x000000010200780c */ /* 0x000fe20003f05270 */
[----:B------:R-:W-:Y:S01]  /*9890*/  ULDC UR6, c[0x0][0x8f0] ;  /* 0x00023c0000067ab9 */ /* 0x000fe20000000800 */
[----:B--2---:R-:W-:Y:S01]  /*98a0*/  IADD3 R24, -R24, RZ, RZ ;  /* 0x000000ff18187210 */ /* 0x004fe20007ffe1ff */
[----:B------:R-:W-:Y:S01]  /*98b0*/  ULDC UR7, c[0x0][0x8b8] ;  /* 0x00022e0000077ab9 */ /* 0x000fe20000000800 */
[----:B------:R-:W-:Y:S01]  /*98c0*/  SHF.R.U64 R5, R4, UR6, R5 ;  /* 0x0000000604057c19 */ /* 0x000fe20008001205 */
[----:B------:R-:W-:Y:S01]  /*98d0*/  ULDC UR6, c[0x0][0x8e0] ;  /* 0x0002380000067ab9 */ /* 0x000fe20000000800 */
[----:B------:R-:W-:Y:S02]  /*98e0*/  LOP3.LUT R20, R20, UR18, RZ, 0xc0, !PT ;  /* 0x0000001214147c12 */ /* 0x000fe4000f8ec0ff */
[----:B------:R-:W-:Y:S01]  /*98f0*/  LOP3.LUT R6, R15, UR17, RZ, 0xc0, !PT ;  /* 0x000000110f067c12 */ /* 0x000fe2000f8ec0ff */
[----:B------:R-:W-:Y:S02]  /*9900*/  IMAD.MOV R4, RZ, RZ, -R5 ;  /* 0x000000ffff047224 */ /* 0x000fe400078e0a05 */
[----:B------:R-:W-:-:S02]  /*9910*/  IMAD R20, R5, UR19, R20 ;  /* 0x0000001305147c24 */ /* 0x000fc4000f8e0214 */
[----:B---3--:R-:W-:Y:S02]  /*9920*/  @P0 IMAD R13, R21, R24, R12 ;  /* 0x00000018150d0224 */ /* 0x008fe400078e020c */
[----:B------:R-:W-:Y:S01]  /*9930*/  IMAD R19, R4, UR6, R19 ;  /* 0x0000000604137c24 */ /* 0x000fe2000f8e0213 */
[----:B------:R-:W-:Y:S01]  /*9940*/  ULDC UR6, c[0x0][0x8a8] ;  /* 0x00022a0000067ab9 */ /* 0x000fe20000000800 */
[----:B------:R-:W-:Y:S01]  /*9950*/  IMAD R20, R20, UR7, R13 ;  /* 0x0000000714147c24 */ /* 0x000fe2000f8e020d */
[----:B------:R-:W-:Y:S01]  /*9960*/  MOV R4, 0x1 ;  /* 0x0000000100047802 */ /* 0x000fe20000000f00 */
[----:B------:R-:W-:Y:S02]  /*9970*/  IMAD R19, R19, UR6, R6 ;  /* 0x0000000613137c24 */ /* 0x000fe4000f8e0206 */
[----:B------:R-:W-:-:S03]  /*9980*/  IMAD.MOV.U32 R12, RZ, RZ, R14 ;  /* 0x000000ffff0c7224 */ /* 0x000fc600078e000e */
[----:B------:R-:W-:Y:S02]  /*9990*/  SEL R13, R19, R20, !P0 ;  /* 0x00000014130d7207 */ /* 0x000fe40004000000 */
[----:B------:R-:W-:-:S07]  /*99a0*/  SEL R20, R20, R19, !P0 ;  /* 0x0000001314147207 */ /* 0x000fce0004000000 */
.L_x_220:
[----:B------:R-:W-:Y:S05]  /*99b0*/  BSYNC B1 ;  /* 0x0000000000017941 */ /* 0x000fea0003800000 */
.L_x_219:
[----:B------:R-:W-:-:S13]  /*99c0*/  LOP3.LUT P0, RZ, R4, 0xff, RZ, 0xc0, !PT ;  /* 0x000000ff04ff7812 */ /* 0x000fda000780c0ff */
[----:B------:R-:W-:Y:S05]  /*99d0*/  @P0 BRA `(.L_x_223) ;  /* 0xfffffff400400947 */ /* 0x000fea000383ffff */
[----:B------:R-:W-:Y:S05]  /*99e0*/  BSYNC B0 ;  /* 0x0000000000007941 */ /* 0x000fea0003800000 */
.L_x_212:
[----:B------:R-:W-:-:S03]  /*99f0*/  UMOV UR6, 0xffffffff ;  /* 0xffffffff00067882 */ /* 0x000fc60000000000 */
[----:B------:R-:W-:Y:S05]  /*9a00*/  BRA.DIV UR6, `(.L_x_224) ;  /* 0x0000000a06cc7947 */ /* 0x000fea000b800000 */
[----:B------:R-:W-:-:S13]  /*9a10*/  ELECT P6, URZ, PT ;  /* 0x00000000003f782f */ /* 0x000fda00038c0000 */
.L_x_255:
[----:B------:R-:W-:Y:S05]  /*9a20*/  @!P6 BRA `(.L_x_14) ;  /* 0x0000000000a4e947 */ /* 0x000fea0003800000 */
[----:B------:R-:W-:-:S04]  /*9a30*/  LOP3.LUT R22, R22, 0x2, RZ, 0xfc, !PT ;  /* 0x0000000216167812 */ /* 0x000fc800078efcff */
[----:B------:R-:W-:-:S13]  /*9a40*/  ISETP.NE.AND P0, PT, R22, 0x3, PT ;  /* 0x000000031600780c */ /* 0x000fda0003f05270 */
[----:B------:R-:W-:Y:S05]  /*9a50*/  @!P0 BRA `(.L_x_225) ;  /* 0x0000000000048947 */ /* 0x000fea0003800000 */
[----:B-1----:R-:W-:Y:S01]  /*9a60*/  BPT.TRAP 0x1 ;  /* 0x000000040000795c */ /* 0x002fe20000300000 */
.L_x_225:
[----:B------:R-:W2:Y:S01]  /*9a70*/  S2R R3, SR_CgaCtaId ;  /* 0x0000000000037919 */ /* 0x000ea20000008800 */
[----:B------:R-:W-:Y:S02]  /*9a80*/  MOV R0, 0x400 ;  /* 0x0000040000007802 */ /* 0x000fe40000000f00 */
[----:B------:R-:W-:Y:S02]  /*9a90*/  SHF.L.U32 R2, R10, 0x1f, RZ ;  /* 0x0000001f0a027819 */ /* 0x000fe400000006ff */
[----:B--2---:R-:W-:-:S04]  /*9aa0*/  LEA R0, R3, R0, 0x18 ;  /* 0x0000000003007211 */ /* 0x004fc800078ec0ff */
[----:B------:R-:W-:-:S05]  /*9ab0*/  IADD3 R0, R0, 0x20, RZ ;  /* 0x0000002000007810 */ /* 0x000fca0007ffe0ff */
[C---:B------:R-:W-:Y:S01]  /*9ac0*/  IMAD R5, R9.reuse, 0x8, R0 ;  /* 0x0000000809057824 */ /* 0x040fe200078e0200 */
[----:B------:R-:W-:-:S03]  /*9ad0*/  IADD3 R9, R9, 0x1, RZ ;  /* 0x0000000109097810 */ /* 0x000fc60007ffe0ff */
[----:B------:R-:W2:Y:S01]  /*9ae0*/  SYNCS.PHASECHK.TRANS64.TRYWAIT P0, [R5+URZ], R2 ;  /* 0x00000002050075a7 */ /* 0x000ea2000800017f */
[----:B------:R-:W-:-:S04]  /*9af0*/  ISETP.NE.AND P1, PT, R9, 0x4, PT ;  /* 0x000000040900780c */ /* 0x000fc80003f25270 */
[----:B------:R-:W-:Y:S02]  /*9b00*/  SEL R3, RZ, 0x1, P1 ;  /* 0x00000001ff037807 */ /* 0x000fe40000800000 */
[----:B------:R-:W-:Y:S02]  /*9b10*/  SEL R9, R9, RZ, P1 ;  /* 0x000000ff09097207 */ /* 0x000fe40000800000 */
[----:B------:R-:W-:-:S03]  /*9b20*/  LOP3.LUT R10, R10, R3, RZ, 0x3c, !PT ;  /* 0x000000030a0a7212 */ /* 0x000fc600078e3cff */
[----:B------:R-:W-:Y:S01]  /*9b30*/  IMAD R7, R9, 0x8, R0 ;  /* 0x0000000809077824 */ /* 0x000fe200078e0200 */
[----:B------:R-:W-:Y:S01]  /*9b40*/  SHF.L.U32 R4, R10, 0x1f, RZ ;  /* 0x0000001f0a047819 */ /* 0x000fe200000006ff */
[----:B--2---:R-:W-:Y:S06]  /*9b50*/  @!P0 BRA `(.L_x_226) ;  /* 0x0000000800988947 */ /* 0x004fec0003800000 */
.L_x_256:
[----:B------:R-:W3:Y:S01]  /*9b60*/  SYNCS.PHASECHK.TRANS64.TRYWAIT P0, [R7+URZ], R4 ;  /* 0x00000004070075a7 */ /* 0x000ee2000800017f */
[----:B--2---:R-:W-:-:S04]  /*9b70*/  IADD3 R2, R9, 0x1, RZ ;  /* 0x0000000109027810 */ /* 0x004fc80007ffe0ff */
[----:B------:R-:W-:-:S04]  /*9b80*/  ISETP.NE.AND P1, PT, R2, 0x4, PT ;  /* 0x000000040200780c */ /* 0x000fc80003f25270 */
[----:B------:R-:W-:Y:S02]  /*9b90*/  SEL R3, RZ, 0x1, P1 ;  /* 0x00000001ff037807 */ /* 0x000fe40000800000 */
[----:B------:R-:W-:Y:S02]  /*9ba0*/  SEL R9, R2, RZ, P1 ;  /* 0x000000ff02097207 */ /* 0x000fe40000800000 */
[----:B------:R-:W-:-:S03]  /*9bb0*/  LOP3.LUT R11, R10, R3, RZ, 0x3c, !PT ;  /* 0x000000030a0b7212 */ /* 0x000fc600078e3cff */
[----:B------:R-:W-:Y:S01]  /*9bc0*/  IMAD R6, R9, 0x8, R0 ;  /* 0x0000000809067824 */ /* 0x000fe200078e0200 */
[----:B------:R-:W-:Y:S01]  /*9bd0*/  SHF.L.U32 R5, R11, 0x1f, RZ ;  /* 0x0000001f0b057819 */ /* 0x000fe200000006ff */
[----:B---3--:R-:W-:Y:S06]  /*9be0*/  @!P0 BRA `(.L_x_227) ;  /* 0x0000000800888947 */ /* 0x008fec0003800000 */
.L_x_257:
[----:B------:R-:W3:Y:S01]  /*9bf0*/  SYNCS.PHASECHK.TRANS64.TRYWAIT P0, [R6+URZ], R5 ;  /* 0x00000005060075a7 */ /* 0x000ee2000800017f */
[----:B------:R-:W-:-:S04]  /*9c00*/  IADD3 R2, R9, 0x1, RZ ;  /* 0x0000000109027810 */ /* 0x000fc80007ffe0ff */
[----:B------:R-:W-:-:S04]  /*9c10*/  ISETP.NE.AND P1, PT, R2, 0x4, PT ;  /* 0x000000040200780c */ /* 0x000fc80003f25270 */
[----:B--2---:R-:W-:Y:S02]  /*9c20*/  SEL R4, RZ, 0x1, P1 ;  /* 0x00000001ff047807 */ /* 0x004fe40000800000 */
[----:B------:R-:W-:Y:S02]  /*9c30*/  SEL R3, R2, RZ, P1 ;  /* 0x000000ff02037207 */ /* 0x000fe40000800000 */
[----:B------:R-:W-:Y:S01]  /*9c40*/  LOP3.LUT R4, R11, R4, RZ, 0x3c, !PT ;  /* 0x000000040b047212 */ /* 0x000fe200078e3cff */
[----:B---3--:R-:W-:Y:S06]  /*9c50*/  @!P0 BRA `(.L_x_228) ;  /* 0x0000000800808947 */ /* 0x008fec0003800000 */
.L_x_258:
[----:B------:R-:W-:Y:S01]  /*9c60*/  IMAD R3, R3, 0x8, R0 ;  /* 0x0000000803037824 */ /* 0x000fe200078e0200 */
[----:B------:R-:W-:-:S07]  /*9c70*/  SHF.L.U32 R0, R4, 0x1f, RZ ;  /* 0x0000001f04007819 */ /* 0x000fce00000006ff */
.L_x_229:
[----:B---3--:R3:W4:Y:S02]  /*9c80*/  SYNCS.PHASECHK.TRANS64.TRYWAIT P0, [R3+URZ], R0 ;  /* 0x00000000030075a7 */ /* 0x008724000800017f */
[----:B----4-:R-:W-:Y:S05]  /*9c90*/  @!P0 NANOSLEEP.SYNCS 0x989680 ;  /* 0x009896800000895d */ /* 0x010fea0003900000 */
[----:B------:R-:W4:Y:S02]  /*9ca0*/  @!P0 SYNCS.PHASECHK.TRANS64 P0, [R3+URZ], R0 ;  /* 0x00000000030085a7 */ /* 0x000f24000800007f */
[----:B----4-:R-:W-:Y:S05]  /*9cb0*/  @!P0 BRA `(.L_x_229) ;  /* 0xfffffffc00f08947 */ /* 0x010fea000383ffff */
.L_x_14:
[----:B-1----:R-:W-:Y:S05]  /*9cc0*/  BSYNC B6 ;  /* 0x0000000000067941 */ /* 0x002fea0003800000 */
.L_x_12:
[----:B------:R-:W-:Y:S05]  /*9cd0*/  EXIT ;  /* 0x000000000000794d */ /* 0x000fea0003800000 */
.L_x_27:
[----:B----4-:R4:W1:Y:S02]  /*9ce0*/  SYNCS.PHASECHK.TRANS64.TRYWAIT P1, [R3+URZ], R0 ;  /* 0x00000000030075a7 */ /* 0x010864000802017f */
[----:B-1----:R-:W-:Y:S05]  /*9cf0*/  @!P1 NANOSLEEP.SYNCS 0x989680 ;  /* 0x009896800000995d */ /* 0x002fea0003900000 */
[----:B------:R-:W1:Y:S02]  /*9d00*/  @!P1 SYNCS.PHASECHK.TRANS64 P1, [R3+URZ], R0 ;  /* 0x00000000030095a7 */ /* 0x000e64000802007f */
[----:B-1----:R-:W-:Y:S05]  /*9d10*/  @!P1 BRA `(.L_x_27) ;  /* 0xfffffffc00f09947 */ /* 0x002fea000383ffff */
[----:B------:R-:W-:Y:S05]  /*9d20*/  BRA `(.L_x_26) ;  /* 0xffffff7c00307947 */ /* 0x000fea000383ffff */
.L_x_32:
[----:B---3--:R-:W-:-:S04]  /*9d30*/  MOV R5, UR7 ;  /* 0x0000000700057c02 */ /* 0x008fc80008000f00 */
[----:B------:R3:W4:Y:S03]  /*9d40*/  SYNCS.PHASECHK.TRANS64.TRYWAIT P1, [R5+URZ], R4 ;  /* 0x00000004050075a7 */ /* 0x000726000802017f */
[----:B----4-:R-:W-:Y:S05]  /*9d50*/  @!P1 NANOSLEEP.SYNCS 0x989680 ;  /* 0x009896800000995d */ /* 0x010fea0003900000 */
[----:B------:R-:W4:Y:S02]  /*9d60*/  @!P1 SYNCS.PHASECHK.TRANS64 P1, [R5+URZ], R4 ;  /* 0x00000004050095a7 */ /* 0x000f24000802007f */
[----:B----4-:R-:W-:Y:S05]  /*9d70*/  @!P1 BRA `(.L_x_32) ;  /* 0xfffffffc00ec9947 */ /* 0x010fea000383ffff */
[----:B------:R-:W-:Y:S05]  /*9d80*/  BRA `(.L_x_31) ;  /* 0xffffff8000547947 */ /* 0x000fea000383ffff */
.L_x_53:
[----:B-1----:R-:W-:-:S04]  /*9d90*/  IMAD.U32 R4, RZ, RZ, UR52 ;  /* 0x00000034ff047e24 */ /* 0x002fc8000f8e00ff */
[----:B------:R1:W3:Y:S03]  /*9da0*/  SYNCS.PHASECHK.TRANS64.TRYWAIT P2, [R4+URZ+0x40], R3 ;  /* 0x00004003040075a7 */ /* 0x0002e6000804017f */
[----:B---3--:R-:W-:Y:S05]  /*9db0*/  @!P2 NANOSLEEP.SYNCS 0x989680 ;  /* 0x009896800000a95d */ /* 0x008fea0003900000 */
[----:B------:R-:W3:Y:S02]  /*9dc0*/  @!P2 SYNCS.PHASECHK.TRANS64 P2, [R4+URZ+0x40], R3 ;  /* 0x000040030400a5a7 */ /* 0x000ee4000804007f */
[----:B---3--:R-:W-:Y:S05]  /*9dd0*/  @!P2 BRA `(.L_x_53) ;  /* 0xfffffffc00eca947 */ /* 0x008fea000383ffff */
[----:B------:R-:W-:Y:S05]  /*9de0*/  BRA `(.L_x_230) ;  /* 0xffffff8c00787947 */ /* 0x000fea000383ffff */
.L_x_64:
[----:B-1----:R1:W3:Y:S02]  /*9df0*/  SYNCS.PHASECHK.TRANS64.TRYWAIT P3, [R14+URZ+0x40], R15 ;  /* 0x0000400f0e0075a7 */ /* 0x0022e4000806017f */
[----:B---3--:R-:W-:Y:S05]  /*9e00*/  @!P3 NANOSLEEP.SYNCS 0x989680 ;  /* 0x009896800000b95d */ /* 0x008fea0003900000 */
[----:B------:R-:W3:Y:S02]  /*9e10*/  @!P3 SYNCS.PHASECHK.TRANS64 P3, [R14+URZ+0x40], R15 ;  /* 0x0000400f0e00b5a7 */ /* 0x000ee4000806007f */
[----:B---3--:R-:W-:Y:S05]  /*9e20*/  @!P3 BRA `(.L_x_64) ;  /* 0xfffffffc00f0b947 */ /* 0x008fea000383ffff */
[----:B------:R-:W-:Y:S05]  /*9e30*/  BRA `(.L_x_231) ;  /* 0xffffff9400a07947 */ /* 0x000fea000383ffff */
.L_x_74:
[----:B-1----:R1:W3:Y:S02]  /*9e40*/  SYNCS.PHASECHK.TRANS64.TRYWAIT P3, [R12+URZ+0x40], R13 ;  /* 0x0000400d0c0075a7 */ /* 0x0022e4000806017f */
[----:B---3--:R-:W-:Y:S05]  /*9e50*/  @!P3 NANOSLEEP.SYNCS 0x989680 ;  /* 0x009896800000b95d */ /* 0x008fea0003900000 */
[----:B------:R-:W3:Y:S02]  /*9e60*/  @!P3 SYNCS.PHASECHK.TRANS64 P3, [R12+URZ+0x40], R13 ;  /* 0x0000400d0c00b5a7 */ /* 0x000ee4000806007f */
[----:B---3--:R-:W-:Y:S05]  /*9e70*/  @!P3 BRA `(.L_x_74) ;  /* 0xfffffffc00f0b947 */ /* 0x008fea000383ffff */
[----:B------:R-:W-:Y:S05]  /*9e80*/  BRA `(.L_x_232) ;  /* 0xffffff9c00507947 */ /* 0x000fea000383ffff */
.L_x_84:
[----:B-1----:R1:W3:Y:S02]  /*9e90*/  SYNCS.PHASECHK.TRANS64.TRYWAIT P3, [R13+URZ+0x40], R12 ;  /* 0x0000400c0d0075a7 */ /* 0x0022e4000806017f */
[----:B---3--:R-:W-:Y:S05]  /*9ea0*/  @!P3 NANOSLEEP.SYNCS 0x989680 ;  /* 0x009896800000b95d */ /* 0x008fea0003900000 */
[----:B------:R-:W3:Y:S02]  /*9eb0*/  @!P3 SYNCS.PHASECHK.TRANS64 P3, [R13+URZ+0x40], R12 ;  /* 0x0000400c0d00b5a7 */ /* 0x000ee4000806007f */
[----:B---3--:R-:W-:Y:S05]  /*9ec0*/  @!P3 BRA `(.L_x_84) ;  /* 0xfffffffc00f0b947 */ /* 0x008fea000383ffff */
[----:B------:R-:W-:Y:S05]  /*9ed0*/  BRA `(.L_x_233) ;  /* 0xffffffa400087947 */ /* 0x000fea000383ffff */
.L_x_94:
[----:B-1----:R1:W2:Y:S02]  /*9ee0*/  SYNCS.PHASECHK.TRANS64.TRYWAIT P3, [R12+URZ+0x40], R13 ;  /* 0x0000400d0c0075a7 */ /* 0x0022a4000806017f */
[----:B--2---:R-:W-:Y:S05]  /*9ef0*/  @!P3 NANOSLEEP.SYNCS 0x989680 ;  /* 0x009896800000b95d */ /* 0x004fea0003900000 */
[----:B------:R-:W2:Y:S02]  /*9f00*/  @!P3 SYNCS.PHASECHK.TRANS64 P3, [R12+URZ+0x40], R13 ;  /* 0x0000400d0c00b5a7 */ /* 0x000ea4000806007f */
[----:B--2---:R-:W-:Y:S05]  /*9f10*/  @!P3 BRA `(.L_x_94) ;  /* 0xfffffffc00f0b947 */ /* 0x004fea000383ffff */
[----:B------:R-:W-:Y:S05]  /*9f20*/  BRA `(.L_x_234) ;  /* 0xffffffa800c47947 */ /* 0x000fea000383ffff */
.L_x_104:
[----:B-1----:R1:W2:Y:S02]  /*9f30*/  SYNCS.PHASECHK.TRANS64.TRYWAIT P3, [R12+URZ+0x40], R13 ;  /* 0x0000400d0c0075a7 */ /* 0x0022a4000806017f */
[----:B--2---:R-:W-:Y:S05]  /*9f40*/  @!P3 NANOSLEEP.SYNCS 0x989680 ;  /* 0x009896800000b95d */ /* 0x004fea0003900000 */
[----:B------:R-:W2:Y:S02]  /*9f50*/  @!P3 SYNCS.PHASECHK.TRANS64 P3, [R12+URZ+0x40], R13 ;  /* 0x0000400d0c00b5a7 */ /* 0x000ea4000806007f */
[----:B--2---:R-:W-:Y:S05]  /*9f60*/  @!P3 BRA `(.L_x_104) ;  /* 0xfffffffc00f0b947 */ /* 0x004fea000383ffff */
[----:B------:R-:W-:Y:S05]  /*9f70*/  BRA `(.L_x_235) ;  /* 0xffffffb000787947 */ /* 0x000fea000383ffff */
.L_x_114:
[----:B-1----:R1:W2:Y:S02]  /*9f80*/  SYNCS.PHASECHK.TRANS64.TRYWAIT P3, [R12+URZ+0x40], R13 ;  /* 0x0000400d0c0075a7 */ /* 0x0022a4000806017f */
[----:B--2---:R-:W-:Y:S05]  /*9f90*/  @!P3 NANOSLEEP.SYNCS 0x989680 ;  /* 0x009896800000b95d */ /* 0x004fea0003900000 */
[----:B------:R-:W2:Y:S02]  /*9fa0*/  @!P3 SYNCS.PHASECHK.TRANS64 P3, [R12+URZ+0x40], R13 ;  /* 0x0000400d0c00b5a7 */ /* 0x000ea4000806007f */
[----:B--2---:R-:W-:Y:S05]  /*9fb0*/  @!P3 BRA `(.L_x_114) ;  /* 0xfffffffc00f0b947 */ /* 0x004fea000383ffff */
[----:B------:R-:W-:Y:S05]  /*9fc0*/  BRA `(.L_x_236) ;  /* 0xffffffb8002c7947 */ /* 0x000fea000383ffff */
.L_x_124:
[----:B-1----:R1:W2:Y:S02]  /*9fd0*/  SYNCS.PHASECHK.TRANS64.TRYWAIT P3, [R14+URZ+0x40], R25 ;  /* 0x000040190e0075a7 */ /* 0x0022a4000806017f */
[----:B--2---:R-:W-:Y:S05]  /*9fe0*/  @!P3 NANOSLEEP.SYNCS 0x989680 ;  /* 0x009896800000b95d */ /* 0x004fea0003900000 */
[----:B------:R-:W2:Y:S02]  /*9ff0*/  @!P3 SYNCS.PHASECHK.TRANS64 P3, [R14+URZ+0x40], R25 ;  /* 0x000040190e00b5a7 */ /* 0x000ea4000806007f */
[----:B--2---:R-:W-:Y:S05]  /*a000*/  @!P3 BRA `(.L_x_124) ;  /* 0xfffffffc00f0b947 */ /* 0x004fea000383ffff */
[----:B------:R-:W-:Y:S05]  /*a010*/  BRA `(.L_x_237) ;  /* 0xffffffbc00e07947 */ /* 0x000fea000383ffff */
.L_x_144:
[----:B-1----:R-:W-:-:S04]  /*a020*/  MOV R3, UR4 ;  /* 0x0000000400037c02 */ /* 0x002fc80008000f00 */
[----:B------:R1:W2:Y:S03]  /*a030*/  SYNCS.PHASECHK.TRANS64.TRYWAIT P0, [R3+URZ+0x88], R0 ;  /* 0x00008800030075a7 */ /* 0x0002a6000800017f */
[----:B--2---:R-:W-:Y:S05]  /*a040*/  @!P0 NANOSLEEP.SYNCS 0x989680 ;  /* 0x009896800000895d */ /* 0x004fea0003900000 */
[----:B------:R-:W2:Y:S02]  /*a050*/  @!P0 SYNCS.PHASECHK.TRANS64 P0, [R3+URZ+0x88], R0 ;  /* 0x00008800030085a7 */ /* 0x000ea4000800007f */
[----:B--2---:R-:W-:Y:S05]  /*a060*/  @!P0 BRA `(.L_x_144) ;  /* 0xfffffffc00ec8947 */ /* 0x004fea000383ffff */
[----:B------:R-:W-:Y:S05]  /*a070*/  BRA `(.L_x_143) ;  /* 0xffffffd400347947 */ /* 0x000fea000383ffff */
.L_x_153:
[----:B-1----:R-:W-:-:S04]  /*a080*/  IMAD.U32 R5, RZ, RZ, UR13 ;  /* 0x0000000dff057e24 */ /* 0x002fc8000f8e00ff */
[----:B------:R1:W2:Y:S03]  /*a090*/  SYNCS.PHASECHK.TRANS64.TRYWAIT P1, [R5+URZ+0x60], R4 ;  /* 0x00006004050075a7 */ /* 0x0002a6000802017f */
[----:B--2---:R-:W-:Y:S05]  /*a0a0*/  @!P1 NANOSLEEP.SYNCS 0x989680 ;  /* 0x009896800000995d */ /* 0x004fea0003900000 */
[----:B------:R-:W2:Y:S02]  /*a0b0*/  @!P1 SYNCS.PHASECHK.TRANS64 P1, [R5+URZ+0x60], R4 ;  /* 0x00006004050095a7 */ /* 0x000ea4000802007f */
[----:B--2---:R-:W-:Y:S05]  /*a0c0*/  @!P1 BRA `(.L_x_153) ;  /* 0xfffffffc00ec9947 */ /* 0x004fea000383ffff */
[----:B------:R-:W-:Y:S05]  /*a0d0*/  BRA `(.L_x_238) ;  /* 0xffffffd8001c7947 */ /* 0x000fea000383ffff */
.L_x_159:
[----:B-12---:R-:W-:-:S04]  /*a0e0*/  MOV R5, UR13 ;  /* 0x0000000d00057c02 */ /* 0x006fc80008000f00 */
[----:B------:R1:W2:Y:S03]  /*a0f0*/  SYNCS.PHASECHK.TRANS64.TRYWAIT P1, [R5+URZ+0x68], R4 ;  /* 0x00006804050075a7 */ /* 0x0002a6000802017f */
[----:B--2---:R-:W-:Y:S05]  /*a100*/  @!P1 NANOSLEEP.SYNCS 0x989680 ;  /* 0x009896800000995d */ /* 0x004fea0003900000 */
[----:B------:R-:W2:Y:S02]  /*a110*/  @!P1 SYNCS.PHASECHK.TRANS64 P1, [R5+URZ+0x68], R4 ;  /* 0x00006804050095a7 */ /* 0x000ea4000802007f */
[----:B--2---:R-:W-:Y:S05]  /*a120*/  @!P1 BRA `(.L_x_159) ;  /* 0xfffffffc00ec9947 */ /* 0x004fea000383ffff */
[----:B------:R-:W-:Y:S05]  /*a130*/  BRA `(.L_x_239) ;  /* 0xffffffd800647947 */ /* 0x000fea000383ffff */
.L_x_165:
[----:B-123--:R-:W-:-:S04]  /*a140*/  IMAD.U32 R5, RZ, RZ, UR13 ;  /* 0x0000000dff057e24 */ /* 0x00efc8000f8e00ff */
[----:B------:R1:W2:Y:S03]  /*a150*/  SYNCS.PHASECHK.TRANS64.TRYWAIT P1, [R5+URZ+0x70], R4 ;  /* 0x00007004050075a7 */ /* 0x0002a6000802017f */
[----:B--2---:R-:W-:Y:S05]  /*a160*/  @!P1 NANOSLEEP.SYNCS 0x989680 ;  /* 0x009896800000995d */ /* 0x004fea0003900000 */
[----:B------:R-:W2:Y:S02]  /*a170*/  @!P1 SYNCS.PHASECHK.TRANS64 P1, [R5+URZ+0x70], R4 ;  /* 0x00007004050095a7 */ /* 0x000ea4000802007f */
[----:B--2---:R-:W-:Y:S05]  /*a180*/  @!P1 BRA `(.L_x_165) ;  /* 0xfffffffc00ec9947 */ /* 0x004fea000383ffff */
[----:B------:R-:W-:Y:S05]  /*a190*/  BRA `(.L_x_240) ;  /* 0xffffffd800b87947 */ /* 0x000fea000383ffff */
.L_x_171:
[----:B-1234-:R-:W-:-:S04]  /*a1a0*/  MOV R5, UR13 ;  /* 0x0000000d00057c02 */ /* 0x01efc80008000f00 */
[----:B------:R1:W2:Y:S03]  /*a1b0*/  SYNCS.PHASECHK.TRANS64.TRYWAIT P1, [R5+URZ+0x78], R4 ;  /* 0x00007804050075a7 */ /* 0x0002a6000802017f */
[----:B--2---:R-:W-:Y:S05]  /*a1c0*/  @!P1 NANOSLEEP.SYNCS 0x989680 ;  /* 0x009896800000995d */ /* 0x004fea0003900000 */
[----:B------:R-:W2:Y:S02]  /*a1d0*/  @!P1 SYNCS.PHASECHK.TRANS64 P1, [R5+URZ+0x78], R4 ;  /* 0x00007804050095a7 */ /* 0x000ea4000802007f */
[----:B--2---:R-:W-:Y:S05]  /*a1e0*/  @!P1 BRA `(.L_x_171) ;  /* 0xfffffffc00ec9947 */ /* 0x004fea000383ffff */
[----:B------:R-:W-:Y:S05]  /*a1f0*/  BRA `(.L_x_241) ;  /* 0xffffffdc00047947 */ /* 0x000fea000383ffff */
.L_x_177:
[----:B-1234-:R-:W-:-:S04]  /*a200*/  IMAD.U32 R5, RZ, RZ, UR13 ;  /* 0x0000000dff057e24 */ /* 0x01efc8000f8e00ff */
[----:B------:R1:W2:Y:S03]  /*a210*/  SYNCS.PHASECHK.TRANS64.TRYWAIT P1, [R5+URZ+0x60], R4 ;  /* 0x00006004050075a7 */ /* 0x0002a6000802017f */
[----:B--2---:R-:W-:Y:S05]  /*a220*/  @!P1 NANOSLEEP.SYNCS 0x989680 ;  /* 0x009896800000995d */ /* 0x004fea0003900000 */
[----:B------:R-:W2:Y:S02]  /*a230*/  @!P1 SYNCS.PHASECHK.TRANS64 P1, [R5+URZ+0x60], R4 ;  /* 0x00006004050095a7 */ /* 0x000ea4000802007f */
[----:B--2---:R-:W-:Y:S05]  /*a240*/  @!P1 BRA `(.L_x_177) ;  /* 0xfffffffc00ec9947 */ /* 0x004fea000383ffff */
[----:B------:R-:W-:Y:S05]  /*a250*/  BRA `(.L_x_242) ;  /* 0xffffffdc00587947 */ /* 0x000fea000383ffff */
.L_x_183:
[----:B-1234-:R-:W-:-:S04]  /*a260*/  MOV R5, UR13 ;  /* 0x0000000d00057c02 */ /* 0x01efc80008000f00 */
[----:B------:R1:W2:Y:S03]  /*a270*/  SYNCS.PHASECHK.TRANS64.TRYWAIT P1, [R5+URZ+0x68], R4 ;  /* 0x00006804050075a7 */ /* 0x0002a6000802017f */
[----:B--2---:R-:W-:Y:S05]  /*a280*/  @!P1 NANOSLEEP.SYNCS 0x989680 ;  /* 0x009896800000995d */ /* 0x004fea0003900000 */
[----:B------:R-:W2:Y:S02]  /*a290*/  @!P1 SYNCS.PHASECHK.TRANS64 P1, [R5+URZ+0x68], R4 ;  /* 0x00006804050095a7 */ /* 0x000ea4000802007f */
[----:B--2---:R-:W-:Y:S05]  /*a2a0*/  @!P1 BRA `(.L_x_183) ;  /* 0xfffffffc00ec9947 */ /* 0x004fea000383ffff */
[----:B------:R-:W-:Y:S05]  /*a2b0*/  BRA `(.L_x_243) ;  /* 0xffffffdc00987947 */ /* 0x000fea000383ffff */
.L_x_189:
[----:B-1234-:R-:W-:-:S04]  /*a2c0*/  IMAD.U32 R5, RZ, RZ, UR13 ;  /* 0x0000000dff057e24 */ /* 0x01efc8000f8e00ff */
[----:B------:R1:W2:Y:S03]  /*a2d0*/  SYNCS.PHASECHK.TRANS64.TRYWAIT P1, [R5+URZ+0x70], R4 ;  /* 0x00007004050075a7 */ /* 0x0002a6000802017f */
[----:B--2---:R-:W-:Y:S05]  /*a2e0*/  @!P1 NANOSLEEP.SYNCS 0x989680 ;  /* 0x009896800000995d */ /* 0x004fea0003900000 */
[----:B------:R-:W2:Y:S02]  /*a2f0*/  @!P1 SYNCS.PHASECHK.TRANS64 P1, [R5+URZ+0x70], R4 ;  /* 0x00007004050095a7 */ /* 0x000ea4000802007f */
[----:B--2---:R-:W-:Y:S05]  /*a300*/  @!P1 BRA `(.L_x_189) ;  /* 0xfffffffc00ec9947 */ /* 0x004fea000383ffff */
[----:B------:R-:W-:Y:S05]  /*a310*/  BRA `(.L_x_244) ;  /* 0xffffffdc00e07947 */ /* 0x000fea000383ffff */
.L_x_195:
[----:B-1234-:R-:W-:-:S04]  /*a320*/  MOV R5, UR13 ;  /* 0x0000000d00057c02 */ /* 0x01efc80008000f00 */
[----:B------:R1:W2:Y:S03]  /*a330*/  SYNCS.PHASECHK.TRANS64.TRYWAIT P1, [R5+URZ+0x78], R4 ;  /* 0x00007804050075a7 */ /* 0x0002a6000802017f */
[----:B--2---:R-:W-:Y:S05]  /*a340*/  @!P1 NANOSLEEP.SYNCS 0x989680 ;  /* 0x009896800000995d */ /* 0x004fea0003900000 */
[----:B------:R-:W2:Y:S02]  /*a350*/  @!P1 SYNCS.PHASECHK.TRANS64 P1, [R5+URZ+0x78], R4 ;  /* 0x00007804050095a7 */ /* 0x000ea4000802007f */
[----:B--2---:R-:W-:Y:S05]  /*a360*/  @!P1 BRA `(.L_x_195) ;  /* 0xfffffffc00ec9947 */ /* 0x004fea000383ffff */
[----:B------:R-:W-:Y:S05]  /*a370*/  BRA `(.L_x_245) ;  /* 0xffffffe0001c7947 */ /* 0x000fea000383ffff */
.L_x_205:
[----:B------:R1:W1:Y:S02]  /*a380*/  SYNCS.PHASECHK.TRANS64.TRYWAIT P0, [R0+URZ+0x60], R3 ;  /* 0x00006003000075a7 */ /* 0x000264000800017f */
[----:B-1----:R-:W-:Y:S05]  /*a390*/  @!P0 NANOSLEEP.SYNCS 0x989680 ;  /* 0x009896800000895d */ /* 0x002fea0003900000 */
[----:B------:R-:W1:Y:S02]  /*a3a0*/  @!P0 SYNCS.PHASECHK.TRANS64 P0, [R0+URZ+0x60], R3 ;  /* 0x00006003000085a7 */ /* 0x000e64000800007f */
[----:B-1----:R-:W-:Y:S05]  /*a3b0*/  @!P0 BRA `(.L_x_205) ;  /* 0xfffffffc00f08947 */ /* 0x002fea000383ffff */
[----:B------:R-:W-:Y:S05]  /*a3c0*/  BRA `(.L_x_246) ;  /* 0xffffffe8000c7947 */ /* 0x000fea000383ffff */
.L_x_207:
[----:B------:R1:W1:Y:S02]  /*a3d0*/  SYNCS.PHASECHK.TRANS64.TRYWAIT P0, [R0+URZ+0x68], R3 ;  /* 0x00006803000075a7 */ /* 0x000264000800017f */
[----:B-1----:R-:W-:Y:S05]  /*a3e0*/  @!P0 NANOSLEEP.SYNCS 0x989680 ;  /* 0x009896800000895d */ /* 0x002fea0003900000 */
[----:B------:R-:W1:Y:S02]  /*a3f0*/  @!P0 SYNCS.PHASECHK.TRANS64 P0, [R0+URZ+0x68], R3 ;  /* 0x00006803000085a7 */ /* 0x000e64000800007f */
[----:B-1----:R-:W-:Y:S05]  /*a400*/  @!P0 BRA `(.L_x_207) ;  /* 0xfffffffc00f08947 */ /* 0x002fea000383ffff */
[----:B------:R-:W-:Y:S05]  /*a410*/  BRA `(.L_x_247) ;  /* 0xffffffe800087947 */ /* 0x000fea000383ffff */
.L_x_209:
[----:B------:R1:W1:Y:S02]  /*a420*/  SYNCS.PHASECHK.TRANS64.TRYWAIT P0, [R0+URZ+0x70], R3 ;  /* 0x00007003000075a7 */ /* 0x000264000800017f */
[----:B-1----:R-:W-:Y:S05]  /*a430*/  @!P0 NANOSLEEP.SYNCS 0x989680 ;  /* 0x009896800000895d */ /* 0x002fea0003900000 */
[----:B------:R-:W1:Y:S02]  /*a440*/  @!P0 SYNCS.PHASECHK.TRANS64 P0, [R0+URZ+0x70], R3 ;  /* 0x00007003000085a7 */ /* 0x000e64000800007f */
[----:B-1----:R-:W-:Y:S05]  /*a450*/  @!P0 BRA `(.L_x_209) ;  /* 0xfffffffc00f08947 */ /* 0x002fea000383ffff */
[----:B------:R-:W-:Y:S05]  /*a460*/  BRA `(.L_x_248) ;  /* 0xffffffe800047947 */ /* 0x000fea000383ffff */
.L_x_213:
[----:B------:R-:W-:Y:S01]  /*a470*/  BSSY B1, `(.L_x_249) ;  /* 0x0000006000017945 */ /* 0x000fe20003800000 */
[----:B------:R-:W-:-:S07]  /*a480*/  IMAD.MOV.U32 R15, RZ, RZ, -0x1 ;  /* 0xffffffffff0f7424 */ /* 0x000fce00078e00ff */
[----:B------:R-:W-:Y:S05]  /*a490*/  WARPSYNC.COLLECTIVE R15, `(.L_x_250) ;  /* 0x000000000f0c7348 */ /* 0x000fea0003c00000 */
[----:B------:R-:W-:Y:S02]  /*a4a0*/  ELECT P6, UR62, PT ;  /* 0x00000000003e782f */ /* 0x000fe400038c0000 */
[----:B------:R-:W-:Y:S01]  /*a4b0*/  MOV R14, UR62 ;  /* 0x0000003e000e7c02 */ /* 0x000fe20008000f00 */
[----:B------:R-:W-:Y:S10]  /*a4c0*/  ENDCOLLECTIVE ;  /* 0x000000000000791b */ /* 0x000ff40003800000 */
.L_x_250:
[----:B------:R-:W-:Y:S05]  /*a4d0*/  BSYNC B1 ;  /* 0x0000000000017941 */ /* 0x000fea0003800000 */
.L_x_249:
[----:B------:R-:W-:Y:S05]  /*a4e0*/  BRA `(.L_x_251) ;  /* 0xffffffe800887947 */ /* 0x000fea000383ffff */
.L_x_216:
[----:B-1----:R1:W2:Y:S02]  /*a4f0*/  SYNCS.PHASECHK.TRANS64.TRYWAIT P0, [R14+URZ+0x20], R7 ;  /* 0x000020070e0075a7 */ /* 0x0022a4000800017f */
[----:B--2---:R-:W-:Y:S05]  /*a500*/  @!P0 NANOSLEEP.SYNCS 0x989680 ;  /* 0x009896800000895d */ /* 0x004fea0003900000 */
[----:B------:R-:W2:Y:S02]  /*a510*/  @!P0 SYNCS.PHASECHK.TRANS64 P0, [R14+URZ+0x20], R7 ;  /* 0x000020070e0085a7 */ /* 0x000ea4000800007f */
[----:B--2---:R-:W-:Y:S05]  /*a520*/  @!P0 BRA `(.L_x_216) ;  /* 0xfffffffc00f08947 */ /* 0x004fea000383ffff */
[----:B------:R-:W-:Y:S05]  /*a530*/  BRA `(.L_x_252) ;  /* 0xffffffe800c07947 */ /* 0x000fea000383ffff */
.L_x_224:
[----:B------:R-:W-:Y:S01]  /*a540*/  BSSY B0, `(.L_x_253) ;  /* 0x0000006000007945 */ /* 0x000fe20003800000 */
[----:B------:R-:W-:-:S07]  /*a550*/  MOV R15, 0xffffffff ;  /* 0xffffffff000f7802 */ /* 0x000fce0000000f00 */
[----:B-1----:R-:W-:Y:S05]  /*a560*/  WARPSYNC.COLLECTIVE R15, `(.L_x_254) ;  /* 0x000000000f0c7348 */ /* 0x002fea0003c00000 */
[----:B------:R-:W-:Y:S02]  /*a570*/  ELECT P6, UR62, PT ;  /* 0x00000000003e782f */ /* 0x000fe400038c0000 */
[----:B------:R-:W-:Y:S01]  /*a580*/  MOV R14, UR62 ;  /* 0x0000003e000e7c02 */ /* 0x000fe20008000f00 */
[----:B-1----:R-:W-:Y:S10]  /*a590*/  ENDCOLLECTIVE ;  /* 0x000000000000791b */ /* 0x002ff40003800000 */
.L_x_254:
[----:B------:R-:W-:Y:S05]  /*a5a0*/  BSYNC B0 ;  /* 0x0000000000007941 */ /* 0x000fea0003800000 */
.L_x_253:
[----:B------:R-:W-:Y:S05]  /*a5b0*/  BRA `(.L_x_255) ;  /* 0xfffffff400187947 */ /* 0x000fea000383ffff */
.L_x_226:
[----:B--2---:R2:W3:Y:S02]  /*a5c0*/  SYNCS.PHASECHK.TRANS64.TRYWAIT P0, [R5+URZ], R2 ;  /* 0x00000002050075a7 */ /* 0x0044e4000800017f */
[----:B---3--:R-:W-:Y:S05]  /*a5d0*/  @!P0 NANOSLEEP.SYNCS 0x989680 ;  /* 0x009896800000895d */ /* 0x008fea0003900000 */
[----:B------:R-:W3:Y:S02]  /*a5e0*/  @!P0 SYNCS.PHASECHK.TRANS64 P0, [R5+URZ], R2 ;  /* 0x00000002050085a7 */ /* 0x000ee4000800007f */
[----:B---3--:R-:W-:Y:S05]  /*a5f0*/  @!P0 BRA `(.L_x_226) ;  /* 0xfffffffc00f08947 */ /* 0x008fea000383ffff */
[----:B------:R-:W-:Y:S05]  /*a600*/  BRA `(.L_x_256) ;  /* 0xfffffff400547947 */ /* 0x000fea000383ffff */
.L_x_227:
[----:B--2---:R2:W3:Y:S02]  /*a610*/  SYNCS.PHASECHK.TRANS64.TRYWAIT P0, [R7+URZ], R4 ;  /* 0x00000004070075a7 */ /* 0x0044e4000800017f */
[----:B---3--:R-:W-:Y:S05]  /*a620*/  @!P0 NANOSLEEP.SYNCS 0x989680 ;  /* 0x009896800000895d */ /* 0x008fea0003900000 */
[----:B------:R-:W3:Y:S02]  /*a630*/  @!P0 SYNCS.PHASECHK.TRANS64 P0, [R7+URZ], R4 ;  /* 0x00000004070085a7 */ /* 0x000ee4000800007f */
[----:B---3--:R-:W-:Y:S05]  /*a640*/  @!P0 BRA `(.L_x_227) ;  /* 0xfffffffc00f08947 */ /* 0x008fea000383ffff */
[----:B------:R-:W-:Y:S05]  /*a650*/  BRA `(.L_x_257) ;  /* 0xfffffff400647947 */ /* 0x000fea000383ffff */
.L_x_228:
[----:B--2---:R2:W3:Y:S02]  /*a660*/  SYNCS.PHASECHK.TRANS64.TRYWAIT P0, [R6+URZ], R5 ;  /* 0x00000005060075a7 */ /* 0x0044e4000800017f */
[----:B---3--:R-:W-:Y:S05]  /*a670*/  @!P0 NANOSLEEP.SYNCS 0x989680 ;  /* 0x009896800000895d */ /* 0x008fea0003900000 */
[----:B------:R-:W3:Y:S02]  /*a680*/  @!P0 SYNCS.PHASECHK.TRANS64 P0, [R6+URZ], R5 ;  /* 0x00000005060085a7 */ /* 0x000ee4000800007f */
[----:B---3--:R-:W-:Y:S05]  /*a690*/  @!P0 BRA `(.L_x_228) ;  /* 0xfffffffc00f08947 */ /* 0x008fea000383ffff */
[----:B------:R-:W-:Y:S05]  /*a6a0*/  BRA `(.L_x_258) ;  /* 0xfffffff4006c7947 */ /* 0x000fea000383ffff */
.L_x_259:
[----:B------:R-:W-:-:S00]  /*a6b0*/  BRA `(.L_x_259) ;  /* 0xfffffffc00fc7947 */ /* 0x000fc0000383ffff */
[----:B------:R-:W-:-:S00]  /*a6c0*/  NOP ;  /* 0x0000000000007918 */ /* 0x000fc00000000000 */
        /* <DEDUP_REMOVED lines=11> */
.L_x_260:


//--------------------- .nv.global.init           --------------------------
	.section	.nv.global.init,"aw",@progbits
.nv.global.init:
	.type		$str$22,@object
	.size		$str$22,($str$26 - $str$22)
$str$22:
        /*0000*/ 	.byte	0x6b, 0x5f, 0x74, 0x69, 0x6c, 0x65, 0x5f, 0x63, 0x6f, 0x75, 0x6e, 0x74, 0x20, 0x3e, 0x3d, 0x20
        /*0010*/ 	.byte	0x31, 0x00
	.type		$str$26,@object
	.size		$str$26,($str$27 - $str$26)
$str$26:
        /*0012*/ 	.byte	0x28, 0x61, 0x64, 0x64, 0x72, 0x65, 0x73, 0x73, 0x20, 0x26, 0x20, 0x6d, 0x61, 0x73, 0x6b, 0x29
        /*0022*/ 	.byte	0x20, 0x3d, 0x3d, 0x20, 0x30, 0x00
	.type		$str$27,@object
	.size		$str$27,($str$23 - $str$27)
$str$27:
        /*0028*/ 	.byte	0x2f, 0x74, 0x6d, 0x70, 0x2f, 0x63, 0x75, 0x74, 0x6c, 0x61, 0x73, 0x73, 0x5f, 0x73, 0x77, 0x65
        /*0038*/ 	.byte	0x65, 0x70, 0x5f, 0x73, 0x72, 0x63, 0x2f, 0x69, 0x6e, 0x63, 0x6c, 0x75, 0x64, 0x65, 0x2f, 0x63
        /*0048*/ 	.byte	0x75, 0x74, 0x65, 0x2f, 0x70, 0x6f, 0x69, 0x6e, 0x74, 0x65, 0x72, 0x5f, 0x66, 0x6c, 0x61, 0x67
        /*0058*/ 	.byte	0x67, 0x65, 0x64, 0x2e, 0x68, 0x70, 0x70, 0x00
	.type		$str$23,@object
	.size		$str$23,(__unnamed_2 - $str$23)
$str$23:
        /*0060*/ 	.byte	0x2f, 0x74, 0x6d, 0x70, 0x2f, 0x63, 0x75, 0x74, 0x6c, 0x61, 0x73, 0x73, 0x5f, 0x73, 0x77, 0x65
        /*0070*/ 	.byte	0x65, 0x70, 0x5f, 0x73, 0x72, 0x63, 0x2f, 0x69, 0x6e, 0x63, 0x6c, 0x75, 0x64, 0x65, 0x2f, 0x63
        /*0080*/ 	.byte	0x75, 0x74, 0x6c, 0x61, 0x73, 0x73, 0x2f, 0x67, 0x65, 0x6d, 0x6d, 0x2f, 0x63, 0x6f, 0x6c, 0x6c
        /*0090*/ 	.byte	0x65, 0x63, 0x74, 0x69, 0x76, 0x65, 0x2f, 0x73, 0x6d, 0x39, 0x30, 0x5f, 0x6d, 0x6d, 0x61, 0x5f
        /*00a0*/ 	.byte	0x74, 0x6d, 0x61, 0x5f, 0x67, 0x6d, 0x6d, 0x61, 0x5f, 0x73, 0x73, 0x5f, 0x77, 0x61, 0x72, 0x70
        /*00b0*/ 	.byte	0x73, 0x70, 0x65, 0x63, 0x69, 0x61, 0x6c, 0x69, 0x7a, 0x65, 0x64, 0x2e, 0x68, 0x70, 0x70, 0x00
	.type		__unnamed_2,@object
	.size		__unnamed_2,(__unnamed_1 - __unnamed_2)
__unnamed_2:
        /*00c0*/ 	.byte	0x61, 0x75, 0x74, 0x6f, 0x20, 0x63, 0x75, 0x74, 0x65, 0x3a, 0x3a, 0x61, 0x73, 0x5f, 0x70, 0x6f
        /* <DEDUP_REMOVED lines=27> */
        /*0280*/ 	.byte	0x36, 0x3e, 0x3e, 0x3e, 0x3e, 0x3e, 0x5d, 0x00
	.type		__unnamed_1,@object
	.size		__unnamed_1,(.L_0 - __unnamed_1)
__unnamed_1:
        /* <DEDUP_REMOVED lines=181> */
        /*0dd8*/ 	.byte	0x6e, 0x74, 0x69, 0x74, 0x79, 0x5d, 0x00
.L_0:


//--------------------- .nv.shared._ZN7cutlass13device_kernelINS_4gemm6kernel13GemmUniversalIN4cute5tupleIJiiiiEEENS1_10collective13CollectiveMmaINS1_34MainloopSm90TmaGmmaWarpSpecializedILi4ENS5_IJNS4_1CILi2EEENSA_ILi1EEESC_EEENS1_35KernelTmaWarpSpecializedCooperativeEEENS5_IJNSA_ILi256EEENSA_ILi128EEENSA_ILi64EEEEEENS_6half_tENS5_IJlSC_lEEESK_SL_NS4_8TiledMMAINS4_8MMA_AtomIJNS4_4SM904GMMA26MMA_64x128x16_F32F16F16_SSILNSP_5MajorE0ELSR_0ELNSP_7ScaleInE1ELSS_1EEEEEENS4_6LayoutISD_NS5_IJSC_NSA_ILi0EEESW_EEEEENS5_IJNS4_10UnderscoreESZ_SZ_EEEEENS4_13SM90_TMA_LOADENS4_14ComposedLayoutINS4_7SwizzleILi3ELi4ELi3EEENS4_18smem_ptr_flag_bitsILi16EEENSV_INS5_IJNSA_ILi8EEESI_EEENS5_IJSI_SC_EEEEEEEvNS4_8identityENS4_23SM90_TMA_LOAD_MULTICASTES1C_vS1D_EENS_8epilogue10collective18CollectiveEpilogueINS1G_22Sm90TmaWarpSpecializedILi4ELi2ELi16ELb1ELb0EEEJSJ_NS5_IJSH_NSA_ILi32EEEEEESK_SL_SK_SL_NS1G_6fusion15FusionCallbacksIS1K_NS1N_13LinCombEltActINS1G_6thread4ReLuESK_fSK_fLNS_15FloatRoundStyleE2EEESJ_S1M_JEEES12_NS13_INS14_ILi2ELi4ELi3EEES17_NSV_INS5_IJS18_S1L_EEENS5_IJS1L_SC_EEEEEEENS4_17SM75_U32x4_LDSM_NENS4_14SM90_TMA_STOREES1Z_NS4_17SM90_U32x4_STSM_NENS4_9Copy_AtomIJS22_SK_EEEvEEEvvEEEEvNT_6ParamsE --------------------------
	.section	.nv.shared._ZN7cutlass13device_kernelINS_4gemm6kernel13GemmUniversalIN4cute5tupleIJiiiiEEENS1_10collective13CollectiveMmaINS1_34MainloopSm90TmaGmmaWarpSpecializedILi4ENS5_IJNS4_1CILi2EEENSA_ILi1EEESC_EEENS1_35KernelTmaWarpSpecializedCooperativeEEENS5_IJNSA_ILi256EEENSA_ILi128EEENSA_ILi64EEEEEENS_6half_tENS5_IJlSC_lEEESK_SL_NS4_8TiledMMAINS4_8MMA_AtomIJNS4_4SM904GMMA26MMA_64x128x16_F32F16F16_SSILNSP_5MajorE0ELSR_0ELNSP_7ScaleInE1ELSS_1EEEEEENS4_6LayoutISD_NS5_IJSC_NSA_ILi0EEESW_EEEEENS5_IJNS4_10UnderscoreESZ_SZ_EEEEENS4_13SM90_TMA_LOADENS4_14ComposedLayoutINS4_7SwizzleILi3ELi4ELi3EEENS4_18smem_ptr_flag_bitsILi16EEENSV_INS5_IJNSA_ILi8EEESI_EEENS5_IJSI_SC_EEEEEEEvNS4_8identityENS4_23SM90_TMA_LOAD_MULTICASTES1C_vS1D_EENS_8epilogue10collective18CollectiveEpilogueINS1G_22Sm90TmaWarpSpecializedILi4ELi2ELi16ELb1ELb0EEEJSJ_NS5_IJSH_NSA_ILi32EEEEEESK_SL_SK_SL_NS1G_6fusion15FusionCallbacksIS1K_NS1N_13LinCombEltActINS1G_6thread4ReLuESK_fSK_fLNS_15FloatRoundStyleE2EEESJ_S1M_JEEES12_NS13_INS14_ILi2ELi4ELi3EEES17_NSV_INS5_IJS18_S1L_EEENS5_IJS1L_SC_EEEEEEENS4_17SM75_U32x4_LDSM_NENS4_14SM90_TMA_STOREES1Z_NS4_17SM90_U32x4_STSM_NENS4_9Copy_AtomIJS22_SK_EEEvEEEvvEEEEvNT_6ParamsE,"aw",@nobits
	.sectionflags	@""
	.align	16
	.zero		1024


//--------------------- .nv.shared.reserved.0     --------------------------
	.section	.nv.shared.reserved.0,"aw",@nobits
	.weak		__nv_reservedSMEM_offset_0_alias
	.size		__nv_reservedSMEM_offset_0_alias, 0, 0
	.other		__nv_reservedSMEM_offset_0_alias,@"STO_CUDA_RESERVED_SHARED STV_DEFAULT"
__nv_reservedSMEM_offset_0_alias:
	.zero		0


//--------------------- .nv.global                --------------------------
	.section	.nv.global,"aw",@nobits
.nv.global:
	.type		_ZN39_INTERNAL_05f1121f_4_k_cu_d50dbfcb_27924cute1_E,@object
	.size		_ZN39_INTERNAL_05f1121f_4_k_cu_d50dbfcb_27924cute1_E,(_ZN39_INTERNAL_05f1121f_4_k_cu_d50dbfcb_27924cuda3std3__45__cpo6cbeginE - _ZN39_INTERNAL_05f1121f_4_k_cu_d50dbfcb_27924cute1_E)
_ZN39_INTERNAL_05f1121f_4_k_cu_d50dbfcb_27924cute1_E:
	.zero		1
	.type		_ZN39_INTERNAL_05f1121f_4_k_cu_d50dbfcb_27924cuda3std3__45__cpo6cbeginE,@object
	.size		_ZN39_INTERNAL_05f1121f_4_k_cu_d50dbfcb_27924cuda3std3__45__cpo6cbeginE,(_ZN39_INTERNAL_05f1121f_4_k_cu_d50dbfcb_27924cuda3std3__48in_placeE - _ZN39_INTERNAL_05f1121f_4_k_cu_d50dbfcb_27924cuda3std3__45__cpo6cbeginE)
_ZN39_INTERNAL_05f1121f_4_k_cu_d50dbfcb_27924cuda3std3__45__cpo6cbeginE:
	.zero		1
	.type		_ZN39_INTERNAL_05f1121f_4_k_cu_d50dbfcb_27924cuda3std3__48in_placeE,@object
	.size		_ZN39_INTERNAL_05f1121f_4_k_cu_d50dbfcb_27924cuda3std3__48in_placeE,(_ZN39_INTERNAL_05f1121f_4_k_cu_d50dbfcb_27924cuda3std6ranges3__45__cpo9iter_moveE - _ZN39_INTERNAL_05f1121f_4_k_cu_d50dbfcb_27924cuda3std3__48in_placeE)
_ZN39_INTERNAL_05f1121f_4_k_cu_d50dbfcb_27924cuda3std3__48in_placeE:
	.zero		1
	.type		_ZN39_INTERNAL_05f1121f_4_k_cu_d50dbfcb_27924cuda3std6ranges3__45__cpo9iter_moveE,@object
	.size		_ZN39_INTERNAL_05f1121f_4_k_cu_d50dbfcb_27924cuda3std6ranges3__45__cpo9iter_moveE,(_ZN39_INTERNAL_05f1121f_4_k_cu_d50dbfcb_27924cuda3std3__45__cpo5beginE - _ZN39_INTERNAL_05f1121f_4_k_cu_d50dbfcb_27924cuda3std6ranges3__45__cpo9iter_moveE)
_ZN39_INTERNAL_05f1121f_4_k_cu_d50dbfcb_27924cuda3std6ranges3__45__cpo9iter_moveE:
	.zero		1
	.type		_ZN39_INTERNAL_05f1121f_4_k_cu_d50dbfcb_27924cuda3std3__45__cpo5beginE,@object
	.size		_ZN39_INTERNAL_05f1121f_4_k_cu_d50dbfcb_27924cuda3std3__45__cpo5beginE,(_ZN39_INTERNAL_05f1121f_4_k_cu_d50dbfcb_27924cuda3std3__441_GLOBAL__N__05f1121f_4_k_cu_d50dbfcb_27926ignoreE - _ZN39_INTERNAL_05f1121f_4_k_cu_d50dbfcb_27924cuda3std3__45__cpo5beginE)
_ZN39_INTERNAL_05f1121f_4_k_cu_d50dbfcb_27924cuda3std3__45__cpo5beginE:
	.zero		1
	.type		_ZN39_INTERNAL_05f1121f_4_k_cu_d50dbfcb_27924cuda3std3__441_GLOBAL__N__05f1121f_4_k_cu_d50dbfcb_27926ignoreE,@object
	.size		_ZN39_INTERNAL_05f1121f_4_k_cu_d50dbfcb_27924cuda3std3__441_GLOBAL__N__05f1121f_4_k_cu_d50dbfcb_27926ignoreE,(_ZN39_INTERNAL_05f1121f_4_k_cu_d50dbfcb_27924cute7productE - _ZN39_INTERNAL_05f1121f_4_k_cu_d50dbfcb_27924cuda3std3__441_GLOBAL__N__05f1121f_4_k_cu_d50dbfcb_27926ignoreE)
_ZN39_INTERNAL_05f1121f_4_k_cu_d50dbfcb_27924cuda3std3__441_GLOBAL__N__05f1121f_4_k_cu_d50dbfcb_27926ignoreE:
	.zero		1
	.type		_ZN39_INTERNAL_05f1121f_4_k_cu_d50dbfcb_27924cute7productE,@object
	.size		_ZN39_INTERNAL_05f1121f_4_k_cu_d50dbfcb_27924cute7productE,(_ZN39_INTERNAL_05f1121f_4_k_cu_d50dbfcb_27924cuda3std3__45__cpo3endE - _ZN39_INTERNAL_05f1121f_4_k_cu_d50dbfcb_27924cute7productE)
_ZN39_INTERNAL_05f1121f_4_k_cu_d50dbfcb_27924cute7productE:
	.zero		1
	.type		_ZN39_INTERNAL_05f1121f_4_k_cu_d50dbfcb_27924cuda3std3__45__cpo3endE,@object
	.size		_ZN39_INTERNAL_05f1121f_4_k_cu_d50dbfcb_27924cuda3std3__45__cpo3endE,(_ZN39_INTERNAL_05f1121f_4_k_cu_d50dbfcb_27924cuda3std3__419piecewise_constructE - _ZN39_INTERNAL_05f1121f_4_k_cu_d50dbfcb_27924cuda3std3__45__cpo3endE)
_ZN39_INTERNAL_05f1121f_4_k_cu_d50dbfcb_27924cuda3std3__45__cpo3endE:
	.zero		1
	.type		_ZN39_INTERNAL_05f1121f_4_k_cu_d50dbfcb_27924cuda3std3__419piecewise_constructE,@object
	.size		_ZN39_INTERNAL_05f1121f_4_k_cu_d50dbfcb_27924cuda3std3__419piecewise_constructE,(_ZN39_INTERNAL_05f1121f_4_k_cu_d50dbfcb_27924cuda3std3__45__cpo4cendE - _ZN39_INTERNAL_05f1121f_4_k_cu_d50dbfcb_27924cuda3std3__419piecewise_constructE)
_ZN39_INTERNAL_05f1121f_4_k_cu_d50dbfcb_27924cuda3std3__419piecewise_constructE:
	.zero		1
	.type		_ZN39_INTERNAL_05f1121f_4_k_cu_d50dbfcb_27924cuda3std3__45__cpo4cendE,@object
	.size		_ZN39_INTERNAL_05f1121f_4_k_cu_d50dbfcb_27924cuda3std3__45__cpo4cendE,(_ZN39_INTERNAL_05f1121f_4_k_cu_d50dbfcb_27924cuda3std6ranges3__45__cpo4swapE - _ZN39_INTERNAL_05f1121f_4_k_cu_d50dbfcb_27924cuda3std3__45__cpo4cendE)
_ZN39_INTERNAL_05f1121f_4_k_cu_d50dbfcb_27924cuda3std3__45__cpo4cendE:
	.zero		1
	.type		_ZN39_INTERNAL_05f1121f_4_k_cu_d50dbfcb_27924cuda3std6ranges3__45__cpo4swapE,@object
	.size		_ZN39_INTERNAL_05f1121f_4_k_cu_d50dbfcb_27924cuda3std6ranges3__45__cpo4swapE,(.L_9 - _ZN39_INTERNAL_05f1121f_4_k_cu_d50dbfcb_27924cuda3std6ranges3__45__cpo4swapE)
_ZN39_INTERNAL_05f1121f_4_k_cu_d50dbfcb_27924cuda3std6ranges3__45__cpo4swapE:
	.zero		1
.L_9:


//--------------------- .nv.constant0._ZN7cutlass13device_kernelINS_4gemm6kernel13GemmUniversalIN4cute5tupleIJiiiiEEENS1_10collective13CollectiveMmaINS1_34MainloopSm90TmaGmmaWarpSpecializedILi4ENS5_IJNS4_1CILi2EEENSA_ILi1EEESC_EEENS1_35KernelTmaWarpSpecializedCooperativeEEENS5_IJNSA_ILi256EEENSA_ILi128EEENSA_ILi64EEEEEENS_6half_tENS5_IJlSC_lEEESK_SL_NS4_8TiledMMAINS4_8MMA_AtomIJNS4_4SM904GMMA26MMA_64x128x16_F32F16F16_SSILNSP_5MajorE0ELSR_0ELNSP_7ScaleInE1ELSS_1EEEEEENS4_6LayoutISD_NS5_IJSC_NSA_ILi0EEESW_EEEEENS5_IJNS4_10UnderscoreESZ_SZ_EEEEENS4_13SM90_TMA_LOADENS4_14ComposedLayoutINS4_7SwizzleILi3ELi4ELi3EEENS4_18smem_ptr_flag_bitsILi16EEENSV_INS5_IJNSA_ILi8EEESI_EEENS5_IJSI_SC_EEEEEEEvNS4_8identityENS4_23SM90_TMA_LOAD_MULTICASTES1C_vS1D_EENS_8epilogue10collective18CollectiveEpilogueINS1G_22Sm90TmaWarpSpecializedILi4ELi2ELi16ELb1ELb0EEEJSJ_NS5_IJSH_NSA_ILi32EEEEEESK_SL_SK_SL_NS1G_6fusion15FusionCallbacksIS1K_NS1N_13LinCombEltActINS1G_6thread4ReLuESK_fSK_fLNS_15FloatRoundStyleE2EEESJ_S1M_JEEES12_NS13_INS14_ILi2ELi4ELi3EEES17_NSV_INS5_IJS18_S1L_EEENS5_IJS1L_SC_EEEEEEENS4_17SM75_U32x4_LDSM_NENS4_14SM90_TMA_STOREES1Z_NS4_17SM90_U32x4_STSM_NENS4_9Copy_AtomIJS22_SK_EEEvEEEvvEEEEvNT_6ParamsE --------------------------
	.section	.nv.constant0._ZN7cutlass13device_kernelINS_4gemm6kernel13GemmUniversalIN4cute5tupleIJiiiiEEENS1_10collective13CollectiveMmaINS1_34MainloopSm90TmaGmmaWarpSpecializedILi4ENS5_IJNS4_1CILi2EEENSA_ILi1EEESC_EEENS1_35KernelTmaWarpSpecializedCooperativeEEENS5_IJNSA_ILi256EEENSA_ILi128EEENSA_ILi64EEEEEENS_6half_tENS5_IJlSC_lEEESK_SL_NS4_8TiledMMAINS4_8MMA_AtomIJNS4_4SM904GMMA26MMA_64x128x16_F32F16F16_SSILNSP_5MajorE0ELSR_0ELNSP_7ScaleInE1ELSS_1EEEEEENS4_6LayoutISD_NS5_IJSC_NSA_ILi0EEESW_EEEEENS5_IJNS4_10UnderscoreESZ_SZ_EEEEENS4_13SM90_TMA_LOADENS4_14ComposedLayoutINS4_7SwizzleILi3ELi4ELi3EEENS4_18smem_ptr_flag_bitsILi16EEENSV_INS5_IJNSA_ILi8EEESI_EEENS5_IJSI_SC_EEEEEEEvNS4_8identityENS4_23SM90_TMA_LOAD_MULTICASTES1C_vS1D_EENS_8epilogue10collective18CollectiveEpilogueINS1G_22Sm90TmaWarpSpecializedILi4ELi2ELi16ELb1ELb0EEEJSJ_NS5_IJSH_NSA_ILi32EEEEEESK_SL_SK_SL_NS1G_6fusion15FusionCallbacksIS1K_NS1N_13LinCombEltActINS1G_6thread4ReLuESK_fSK_fLNS_15FloatRoundStyleE2EEESJ_S1M_JEEES12_NS13_INS14_ILi2ELi4ELi3EEES17_NSV_INS5_IJS18_S1L_EEENS5_IJS1L_SC_EEEEEEENS4_17SM75_U32x4_LDSM_NENS4_14SM90_TMA_STOREES1Z_NS4_17SM90_U32x4_STSM_NENS4_9Copy_AtomIJS22_SK_EEEvEEEvvEEEEvNT_6ParamsE,"a",@progbits
	.sectionflags	@""
	.align	4
.nv.constant0._ZN7cutlass13device_kernelINS_4gemm6kernel13GemmUniversalIN4cute5tupleIJiiiiEEENS1_10collective13CollectiveMmaINS1_34MainloopSm90TmaGmmaWarpSpecializedILi4ENS5_IJNS4_1CILi2EEENSA_ILi1EEESC_EEENS1_35KernelTmaWarpSpecializedCooperativeEEENS5_IJNSA_ILi256EEENSA_ILi128EEENSA_ILi64EEEEEENS_6half_tENS5_IJlSC_lEEESK_SL_NS4_8TiledMMAINS4_8MMA_AtomIJNS4_4SM904GMMA26MMA_64x128x16_F32F16F16_SSILNSP_5MajorE0ELSR_0ELNSP_7ScaleInE1ELSS_1EEEEEENS4_6LayoutISD_NS5_IJSC_NSA_ILi0EEESW_EEEEENS5_IJNS4_10UnderscoreESZ_SZ_EEEEENS4_13SM90_TMA_LOADENS4_14ComposedLayoutINS4_7SwizzleILi3ELi4ELi3EEENS4_18smem_ptr_flag_bitsILi16EEENSV_INS5_IJNSA_ILi8EEESI_EEENS5_IJSI_SC_EEEEEEEvNS4_8identityENS4_23SM90_TMA_LOAD_MULTICASTES1C_vS1D_EENS_8epilogue10collective18CollectiveEpilogueINS1G_22Sm90TmaWarpSpecializedILi4ELi2ELi16ELb1ELb0EEEJSJ_NS5_IJSH_NSA_ILi32EEEEEESK_SL_SK_SL_NS1G_6fusion15FusionCallbacksIS1K_NS1N_13LinCombEltActINS1G_6thread4ReLuESK_fSK_fLNS_15FloatRoundStyleE2EEESJ_S1M_JEEES12_NS13_INS14_ILi2ELi4ELi3EEES17_NSV_INS5_IJS18_S1L_EEENS5_IJS1L_SC_EEEEEEENS4_17SM75_U32x4_LDSM_NENS4_14SM90_TMA_STOREES1Z_NS4_17SM90_U32x4_STSM_NENS4_9Copy_AtomIJS22_SK_EEEvEEEvvEEEEvNT_6ParamsE:
	.zero		2432


//--------------------- SYMBOLS --------------------------

	.type		.nv.reservedSmem.offset0,@object
	.size		.nv.reservedSmem.offset0,0x4
	.type		__assertfail,@function
